	.target	sm_100a

	.elftype	@"ET_EXEC"


//--------------------- .note.nv.tkinfo           --------------------------
	.section	.note.nv.tkinfo,"",@"SHT_NOTE"
	.sectionflags	@"SHF_NOTE_NV_TKINFO"
	.tkinfo
        /*0018*/ 	.word	0x00000081
        /*0030*/ 	.string	""
        /*0030*/ 	.string	"ptxas-blackwell"
        /*0030*/ 	.string	"Cuda compilation tools, release 12.9, V12.9.86"
        /*0030*/ 	.string	"Build cuda_12.9.r12.9/compiler.36037853_0"
        /*0030*/ 	.string	"-v  -suppress-debug-info  -lineinfo  -arch sm_100a "



//--------------------- .note.nv.cuver            --------------------------
	.section	.note.nv.cuver,"",@"SHT_NOTE"
	.sectionflags	@"SHF_NOTE_NV_CUVER"
        /*0018*/ 	.short	0x0001
        /*001a*/ 	.short	0x0064
        /*001c*/ 	.short	0x0001
        /*001e*/ 	.short	0x0000
        /*0020*/ 	.short	0x0001
        /*0022*/ 	.short	0x0000


//--------------------- .nv.info                  --------------------------
	.section	.nv.info,"",@"SHT_CUDA_INFO"
	.align	4


	//----- nvinfo : EIATTR_REGCOUNT
	.align		4
        /*0000*/ 	.byte	0x04, 0x2f
        /*0002*/ 	.short	(.L_4 - .L_3)
	.align		4
.L_3:
        /*0004*/ 	.word	index@(gluon_tcgen05)
        /*0008*/ 	.word	0x00000027


	//----- nvinfo : EIATTR_FRAME_SIZE
	.align		4
.L_4:
        /*000c*/ 	.byte	0x04, 0x11
        /*000e*/ 	.short	(.L_6 - .L_5)
	.align		4
.L_5:
        /*0010*/ 	.word	index@($__internal_2_$__cuda_sm10x_tcgen05_guardrail_trap_unallocated_columns_being_dealloced)
        /*0014*/ 	.word	0x00000000


	//----- nvinfo : EIATTR_FRAME_SIZE
	.align		4
.L_6:
        /*0018*/ 	.byte	0x04, 0x11
        /*001a*/ 	.short	(.L_8 - .L_7)
	.align		4
.L_7:
        /*001c*/ 	.word	index@($__internal_1_$__cuda_sm10x_tcgen05_guardrail_trap_phase_invalid_during_alloc)
        /*0020*/ 	.word	0x00000000


	//----- nvinfo : EIATTR_FRAME_SIZE
	.align		4
.L_8:
        /*0024*/ 	.byte	0x04, 0x11
        /*0026*/ 	.short	(.L_10 - .L_9)
	.align		4
.L_9:
        /*0028*/ 	.word	index@($__internal_0_$__cuda_sm10x_tcgen05_guardrail_trap_col_being_dealloced_not_returned_by_alloc)
        /*002c*/ 	.word	0x00000000


	//----- nvinfo : EIATTR_FRAME_SIZE
	.align		4
.L_10:
        /*0030*/ 	.byte	0x04, 0x11
        /*0032*/ 	.short	(.L_12 - .L_11)
	.align		4
.L_11:
        /*0034*/ 	.word	index@(gluon_tcgen05)
        /*0038*/ 	.word	0x00000000


	//----- nvinfo : EIATTR_MIN_STACK_SIZE
	.align		4
.L_12:
        /*003c*/ 	.byte	0x04, 0x12
        /*003e*/ 	.short	(.L_14 - .L_13)
	.align		4
.L_13:
        /*0040*/ 	.word	index@(gluon_tcgen05)
        /*0044*/ 	.word	0x00000000
.L_14:


//--------------------- .nv.info.gluon_tcgen05    --------------------------
	.section	.nv.info.gluon_tcgen05,"",@"SHT_CUDA_INFO"
	.sectionflags	@""
	.align	4


	//----- nvinfo : EIATTR_CUDA_API_VERSION
	.align		4
        /*0000*/ 	.byte	0x04, 0x37
        /*0002*/ 	.short	(.L_16 - .L_15)
.L_15:
        /*0004*/ 	.word	0x00000081


	//----- nvinfo : EIATTR_KPARAM_INFO
	.align		4
.L_16:
        /*0008*/ 	.byte	0x04, 0x17
        /*000a*/ 	.short	(.L_18 - .L_17)
.L_17:
        /*000c*/ 	.word	0x00000000
        /*0010*/ 	.short	0x000a
        /*0012*/ 	.short	0x0048
        /*0014*/ 	.byte	0x00, 0xf4, 0x21, 0x00


	//----- nvinfo : EIATTR_KPARAM_INFO
	.align		4
.L_18:
        /*0018*/ 	.byte	0x04, 0x17
        /*001a*/ 	.short	(.L_20 - .L_19)
.L_19:
        /*001c*/ 	.word	0x00000000
        /*0020*/ 	.short	0x0009
        /*0022*/ 	.short	0x0040
        /*0024*/ 	.byte	0x00, 0xf4, 0x21, 0x00


	//----- nvinfo : EIATTR_KPARAM_INFO
	.align		4
.L_20:
        /*0028*/ 	.byte	0x04, 0x17
        /*002a*/ 	.short	(.L_22 - .L_21)
.L_21:
        /*002c*/ 	.word	0x00000000
        /*0030*/ 	.short	0x0008
        /*0032*/ 	.short	0x0038
        /*0034*/ 	.byte	0x00, 0xf0, 0x21, 0x00


	//----- nvinfo : EIATTR_KPARAM_INFO
	.align		4
.L_22:
        /*0038*/ 	.byte	0x04, 0x17
        /*003a*/ 	.short	(.L_24 - .L_23)
.L_23:
        /*003c*/ 	.word	0x00000000
        /*0040*/ 	.short	0x0007
        /*0042*/ 	.short	0x0030
        /*0044*/ 	.byte	0x00, 0xf0, 0x21, 0x00


	//----- nvinfo : EIATTR_KPARAM_INFO
	.align		4
.L_24:
        /*0048*/ 	.byte	0x04, 0x17
        /*004a*/ 	.short	(.L_26 - .L_25)
.L_25:
        /*004c*/ 	.word	0x00000000
        /*0050*/ 	.short	0x0006
        /*0052*/ 	.short	0x0028
        /*0054*/ 	.byte	0x00, 0xf0, 0x21, 0x00


	//----- nvinfo : EIATTR_KPARAM_INFO
	.align		4
.L_26:
        /*0058*/ 	.byte	0x04, 0x17
        /*005a*/ 	.short	(.L_28 - .L_27)
.L_27:
        /*005c*/ 	.word	0x00000000
        /*0060*/ 	.short	0x0005
        /*0062*/ 	.short	0x0020
        /*0064*/ 	.byte	0x00, 0xf0, 0x11, 0x00


	//----- nvinfo : EIATTR_KPARAM_INFO
	.align		4
.L_28:
        /*0068*/ 	.byte	0x04, 0x17
        /*006a*/ 	.short	(.L_30 - .L_29)
.L_29:
        /*006c*/ 	.word	0x00000000
        /*0070*/ 	.short	0x0004
        /*0072*/ 	.short	0x001c
        /*0074*/ 	.byte	0x00, 0xf0, 0x11, 0x00


	//----- nvinfo : EIATTR_KPARAM_INFO
	.align		4
.L_30:
        /*0078*/ 	.byte	0x04, 0x17
        /*007a*/ 	.short	(.L_32 - .L_31)
.L_31:
        /*007c*/ 	.word	0x00000000
        /*0080*/ 	.short	0x0003
        /*0082*/ 	.short	0x0018
        /*0084*/ 	.byte	0x00, 0xf0, 0x11, 0x00


	//----- nvinfo : EIATTR_KPARAM_INFO
	.align		4
.L_32:
        /*0088*/ 	.byte	0x04, 0x17
        /*008a*/ 	.short	(.L_34 - .L_33)
.L_33:
        /*008c*/ 	.word	0x00000000
        /*0090*/ 	.short	0x0002
        /*0092*/ 	.short	0x0010
        /*0094*/ 	.byte	0x00, 0xf4, 0x21, 0x00


	//----- nvinfo : EIATTR_KPARAM_INFO
	.align		4
.L_34:
        /*0098*/ 	.byte	0x04, 0x17
        /*009a*/ 	.short	(.L_36 - .L_35)
.L_35:
        /*009c*/ 	.word	0x00000000
        /*00a0*/ 	.short	0x0001
        /*00a2*/ 	.short	0x0008
        /*00a4*/ 	.byte	0x00, 0xf4, 0x21, 0x00


	//----- nvinfo : EIATTR_KPARAM_INFO
	.align		4
.L_36:
        /*00a8*/ 	.byte	0x04, 0x17
        /*00aa*/ 	.short	(.L_38 - .L_37)
.L_37:
        /*00ac*/ 	.word	0x00000000
        /*00b0*/ 	.short	0x0000
        /*00b2*/ 	.short	0x0000
        /*00b4*/ 	.byte	0x00, 0xf4, 0x21, 0x00


	//----- nvinfo : EIATTR_AT_ENTRY_FRAGMENTS
	.align		4
.L_38:
        /*00b8*/ 	.byte	0x04, 0x4f
        /*00ba*/ 	.short	(.L_40 - .L_39)


	//   ....[0]....
.L_39:
        /*00bc*/ 	.word	0x00000004


	//----- nvinfo : EIATTR_RESERVED_SMEM_USED
	.align		4
.L_40:
        /*00c0*/ 	.byte	0x01, 0x41
	.zero		2


	//----- nvinfo : EIATTR_SPARSE_MMA_MASK
	.align		4
        /*00c4*/ 	.byte	0x03, 0x50
        /*00c6*/ 	.short	0x0000


	//----- nvinfo : EIATTR_TCGEN05_1CTA_USED
	.align		4
        /*00c8*/ 	.byte	0x01, 0x51
	.zero		2


	//----- nvinfo : EIATTR_MAXREG_COUNT
	.align		4
        /*00cc*/ 	.byte	0x03, 0x1b
        /*00ce*/ 	.short	0x00ff


	//----- nvinfo : EIATTR_NUM_BARRIERS
	.align		4
        /*00d0*/ 	.byte	0x02, 0x4c
        /*00d2*/ 	.byte	0x01
	.zero		1


	//----- nvinfo : EIATTR_INT_WARP_WIDE_INSTR_OFFSETS
	.align		4
        /*00d4*/ 	.byte	0x04, 0x31
        /*00d6*/ 	.short	(.L_42 - .L_41)


	//   ....[0]....
.L_41:
        /*00d8*/ 	.word	0x00001720


	//   ....[1]....
        /*00dc*/ 	.word	0x00001740


	//   ....[2]....
        /*00e0*/ 	.word	0x000017c0


	//   ....[3]....
        /*00e4*/ 	.word	0x00001bb0


	//   ....[4]....
        /*00e8*/ 	.word	0x00001bc0


	//   ....[5]....
        /*00ec*/ 	.word	0x00001c20


	//   ....[6]....
        /*00f0*/ 	.word	0x00001c30


	//   ....[7]....
        /*00f4*/ 	.word	0x00001e90


	//   ....[8]....
        /*00f8*/ 	.word	0x00001ea0


	//   ....[9]....
        /*00fc*/ 	.word	0x00002030


	//   ....[10]....
        /*0100*/ 	.word	0x00002060


	//   ....[11]....
        /*0104*/ 	.word	0x00002080


	//   ....[12]....
        /*0108*/ 	.word	0x000020c0


	//   ....[13]....
        /*010c*/ 	.word	0x000022f0


	//   ....[14]....
        /*0110*/ 	.word	0x00002300


	//   ....[15]....
        /*0114*/ 	.word	0x000026e0


	//   ....[16]....
        /*0118*/ 	.word	0x000026f0


	//   ....[17]....
        /*011c*/ 	.word	0x00002a60


	//   ....[18]....
        /*0120*/ 	.word	0x00002ab0


	//----- nvinfo : EIATTR_COOP_GROUP_MASK_REGIDS
	.align		4
.L_42:
        /*0124*/ 	.byte	0x04, 0x29
        /*0126*/ 	.short	(.L_44 - .L_43)


	//   ....[0]....
.L_43:
        /*0128*/ 	.word	0xffffffff


	//   ....[1]....
        /*012c*/ 	.word	0xffffffff


	//   ....[2]....
        /*0130*/ 	.word	0xffffffff


	//   ....[3]....
        /*0134*/ 	.word	0xffffffff


	//   ....[4]....
        /*0138*/ 	.word	0xffffffff


	//   ....[5]....
        /*013c*/ 	.word	0xffffffff


	//   ....[6]....
        /*0140*/ 	.word	0xffffffff


	//   ....[7]....
        /*0144*/ 	.word	0xffffffff


	//   ....[8]....
        /*0148*/ 	.word	0xffffffff


	//   ....[9]....
        /*014c*/ 	.word	0xffffffff


	//----- nvinfo : EIATTR_COOP_GROUP_INSTR_OFFSETS
	.align		4
.L_44:
        /*0150*/ 	.byte	0x04, 0x28
        /*0152*/ 	.short	(.L_46 - .L_45)


	//   ....[0]....
.L_45:
        /*0154*/ 	.word	0x00000050


	//   ....[1]....
        /*0158*/ 	.word	0x00000310


	//   ....[2]....
        /*015c*/ 	.word	0x00000500


	//   ....[3]....
        /*0160*/ 	.word	0x000009c0


	//   ....[4]....
        /*0164*/ 	.word	0x00000b00


	//   ....[5]....
        /*0168*/ 	.word	0x00000fb0


	//   ....[6]....
        /*016c*/ 	.word	0x000010f0


	//   ....[7]....
        /*0170*/ 	.word	0x000015e0


	//   ....[8]....
        /*0174*/ 	.word	0x000028f0


	//   ....[9]....
        /*0178*/ 	.word	0x00002b60


	//----- nvinfo : EIATTR_VRC_CTA_INIT_COUNT
	.align		4
.L_46:
        /*017c*/ 	.byte	0x02, 0x4a
        /*017e*/ 	.byte	0x80
	.zero		1


	//----- nvinfo : EIATTR_MBARRIER_INSTR_OFFSETS
	.align		4
        /*0180*/ 	.byte	0x04, 0x39
        /*0182*/ 	.short	(.L_48 - .L_47)


	//   ....[0]....
.L_47:
        /*0184*/ 	.word	0x000017e0
        /*0188*/ 	.word	0x000000ff
        /*018c*/ 	.word	0x0000c000
        /*0190*/ 	.short	0x0100
        /*0192*/ 	.byte	0x0c
	.zero		1


	//   ....[1]....
        /*0194*/ 	.word	0x000017f0
        /*0198*/ 	.word	0x000000ff
        /*019c*/ 	.word	0x0000c020
        /*01a0*/ 	.short	0x0100
        /*01a2*/ 	.byte	0x0c
	.zero		1


	//   ....[2]....
        /*01a4*/ 	.word	0x000018a0
        /*01a8*/ 	.word	0x000000ff
        /*01ac*/ 	.word	0x0000c008
        /*01b0*/ 	.short	0x0100
        /*01b2*/ 	.byte	0x0c
	.zero		1


	//   ....[3]....
        /*01b4*/ 	.word	0x000018b0
        /*01b8*/ 	.word	0x000000ff
        /*01bc*/ 	.word	0x0000c028
        /*01c0*/ 	.short	0x0100
        /*01c2*/ 	.byte	0x0c
	.zero		1


	//   ....[4]....
        /*01c4*/ 	.word	0x00001990
        /*01c8*/ 	.word	0x000000ff
        /*01cc*/ 	.word	0x0000c010
        /*01d0*/ 	.short	0x0100
        /*01d2*/ 	.byte	0x0c
	.zero		1


	//   ....[5]....
        /*01d4*/ 	.word	0x000019a0
        /*01d8*/ 	.word	0x000000ff
        /*01dc*/ 	.word	0x0000c030
        /*01e0*/ 	.short	0x0100
        /*01e2*/ 	.byte	0x0c
	.zero		1


	//   ....[6]....
        /*01e4*/ 	.word	0x00001ab0
        /*01e8*/ 	.word	0x000000ff
        /*01ec*/ 	.word	0x0000c018
        /*01f0*/ 	.short	0x0100
        /*01f2*/ 	.byte	0x0c
	.zero		1


	//   ....[7]....
        /*01f4*/ 	.word	0x00001ac0
        /*01f8*/ 	.word	0x000000ff
        /*01fc*/ 	.word	0x0000c038
        /*0200*/ 	.short	0x0100
        /*0202*/ 	.byte	0x0c
	.zero		1


	//   ....[8]....
        /*0204*/ 	.word	0x00001cc0
        /*0208*/ 	.word	0x000000ff
        /*020c*/ 	.word	0x0000c000
        /*0210*/ 	.short	0x010a
        /*0212*/ 	.byte	0x0c
	.zero		1


	//   ....[9]....
        /*0214*/ 	.word	0x00001ef0
        /*0218*/ 	.word	0x000000ff
        /*021c*/ 	.word	0x0000c020
        /*0220*/ 	.short	0x010a
        /*0222*/ 	.byte	0x0c
	.zero		1


	//   ....[10]....
        /*0224*/ 	.word	0x00002140
        /*0228*/ 	.word	0x000000ff
        /*022c*/ 	.word	0x0000c000
        /*0230*/ 	.short	0x010a
        /*0232*/ 	.byte	0x12
	.zero		1


	//   ....[11]....
        /*0234*/ 	.word	0x00002340
        /*0238*/ 	.word	0x000000ff
        /*023c*/ 	.word	0x0000c020
        /*0240*/ 	.short	0x010a
        /*0242*/ 	.byte	0x12
	.zero		1


	//   ....[12]....
        /*0244*/ 	.word	0x00002420
        /*0248*/ 	.word	0x000000ff
        /*024c*/ 	.word	0x0000c000
        /*0250*/ 	.short	0x0108
        /*0252*/ 	.byte	0x0c
	.zero		1


	//   ....[13]....
        /*0254*/ 	.word	0x00002430
        /*0258*/ 	.word	0x000000ff
        /*025c*/ 	.word	0x0000c020
        /*0260*/ 	.short	0x0108
        /*0262*/ 	.byte	0x0c
	.zero		1


	//   ....[14]....
        /*0264*/ 	.word	0x00002480
        /*0268*/ 	.word	0x000000ff
        /*026c*/ 	.word	0x0000c008
        /*0270*/ 	.short	0x0108
        /*0272*/ 	.byte	0x0c
	.zero		1


	//   ....[15]....
        /*0274*/ 	.word	0x00002490
        /*0278*/ 	.word	0x000000ff
        /*027c*/ 	.word	0x0000c028
        /*0280*/ 	.short	0x0108
        /*0282*/ 	.byte	0x0c
	.zero		1


	//   ....[16]....
        /*0284*/ 	.word	0x000024e0
        /*0288*/ 	.word	0x000000ff
        /*028c*/ 	.word	0x0000c010
        /*0290*/ 	.short	0x0108
        /*0292*/ 	.byte	0x0c
	.zero		1


	//   ....[17]....
        /*0294*/ 	.word	0x000024f0
        /*0298*/ 	.word	0x000000ff
        /*029c*/ 	.word	0x0000c030
        /*02a0*/ 	.short	0x0108
        /*02a2*/ 	.byte	0x0c
	.zero		1


	//   ....[18]....
        /*02a4*/ 	.word	0x00002540
        /*02a8*/ 	.word	0x000000ff
        /*02ac*/ 	.word	0x0000c018
        /*02b0*/ 	.short	0x0108
        /*02b2*/ 	.byte	0x0c
	.zero		1


	//   ....[19]....
        /*02b4*/ 	.word	0x00002550
        /*02b8*/ 	.word	0x000000ff
        /*02bc*/ 	.word	0x0000c038
        /*02c0*/ 	.short	0x0108
        /*02c2*/ 	.byte	0x0c
	.zero		1


	//   ....[20]....
        /*02c4*/ 	.word	0x00002b80
        /*02c8*/ 	.word	0x000000ff
        /*02cc*/ 	.word	0x0000c000
        /*02d0*/ 	.short	0x010a
        /*02d2*/ 	.byte	0x0c
	.zero		1


	//   ....[21]....
        /*02d4*/ 	.word	0x00002bb0
        /*02d8*/ 	.word	0x000000ff
        /*02dc*/ 	.word	0x0000c020
        /*02e0*/ 	.short	0x010a
        /*02e2*/ 	.byte	0x0c
	.zero		1


	//   ....[22]....
        /*02e4*/ 	.word	0x00002be0
        /*02e8*/ 	.word	0x000000ff
        /*02ec*/ 	.word	0x0000c000
        /*02f0*/ 	.short	0x010a
        /*02f2*/ 	.byte	0x12
	.zero		1


	//   ....[23]....
        /*02f4*/ 	.word	0x00002c10
        /*02f8*/ 	.word	0x000000ff
        /*02fc*/ 	.word	0x0000c020
        /*0300*/ 	.short	0x010a
        /*0302*/ 	.byte	0x12
	.zero		1


	//----- nvinfo : EIATTR_NUM_MBARRIERS
	.align		4
.L_48:
        /*0304*/ 	.byte	0x03, 0x38
        /*0306*/ 	.short	0x0008


	//----- nvinfo : EIATTR_EXIT_INSTR_OFFSETS
	.align		4
        /*0308*/ 	.byte	0x04, 0x1c
        /*030a*/ 	.short	(.L_50 - .L_49)


	//   ....[0]....
.L_49:
        /*030c*/ 	.word	0x00002b70


	//----- nvinfo : EIATTR_REQNTID
	.align		4
.L_50:
        /*0310*/ 	.byte	0x04, 0x10
        /*0312*/ 	.short	(.L_52 - .L_51)
.L_51:
        /*0314*/ 	.word	0x00000100
        /*0318*/ 	.word	0x00000001
        /*031c*/ 	.word	0x00000001


	//----- nvinfo : EIATTR_CRS_STACK_SIZE
	.align		4
.L_52:
        /*0320*/ 	.byte	0x04, 0x1e
        /*0322*/ 	.short	(.L_54 - .L_53)
.L_53:
        /*0324*/ 	.word	0x00000000


	//----- nvinfo : EIATTR_CBANK_PARAM_SIZE
	.align		4
.L_54:
        /*0328*/ 	.byte	0x03, 0x19
        /*032a*/ 	.short	0x0050


	//----- nvinfo : EIATTR_PARAM_CBANK
	.align		4
        /*032c*/ 	.byte	0x04, 0x0a
        /*032e*/ 	.short	(.L_56 - .L_55)
	.align		4
.L_55:
        /*0330*/ 	.word	index@(.nv.constant0.gluon_tcgen05)
        /*0334*/ 	.short	0x0380
        /*0336*/ 	.short	0x0050


	//----- nvinfo : EIATTR_SW_WAR
	.align		4
.L_56:
        /*0338*/ 	.byte	0x04, 0x36
        /*033a*/ 	.short	(.L_58 - .L_57)
.L_57:
        /*033c*/ 	.word	0x00000008
.L_58:


//--------------------- .nv.compat                --------------------------
	.section	.nv.compat,"",@"SHT_CUDA_COMPAT_INFO"
	.align	4
        /*0000*/ 	.byte	0x02, 0x02, 0x02, 0x00, 0x02, 0x05, 0x05, 0x00, 0x02, 0x03, 0x03, 0x00, 0x02, 0x06, 0x01, 0x00


//--------------------- .nv.callgraph             --------------------------
	.section	.nv.callgraph,"",@"SHT_CUDA_CALLGRAPH"
	.align	4
	.sectionentsize	8
	.align		4
        /*0000*/ 	.word	0x00000000
	.align		4
        /*0004*/ 	.word	0xffffffff
	.align		4
        /*0008*/ 	.word	0x00000000
	.align		4
        /*000c*/ 	.word	0xfffffffe
	.align		4
        /*0010*/ 	.word	0x00000000
	.align		4
        /*0014*/ 	.word	0xfffffffd
	.align		4
        /*0018*/ 	.word	0x00000000
	.align		4
        /*001c*/ 	.word	0xfffffffc


//--------------------- .text.gluon_tcgen05       --------------------------
	.section	.text.gluon_tcgen05,"ax",@progbits
	.align	128
        .global         gluon_tcgen05
        .type           gluon_tcgen05,@function
        .size           gluon_tcgen05,(.L_x_85 - gluon_tcgen05)
        .other          gluon_tcgen05,@"STO_CUDA_ENTRY STV_DEFAULT"
gluon_tcgen05:
.text.gluon_tcgen05:
[----:B------:R-:W1:Y:S01]  /*0000*/  LDC R1, c[0x0][0x37c] ;  /* 0x0000df00ff017b82 */ /* 0x000e620000000800 */
[----:B------:R-:W2:Y:S02]  /*0010*/  S2R R0, SR_TID.X ;  /* 0x0000000000007919 */ /* 0x000ea40000002100 */
[----:B--2---:R-:W-:-:S13]  /*0020*/  ISETP.GE.U32.AND P2, PT, R0, 0x20, PT ;  /* 0x000000200000780c */ /* 0x004fda0003f46070 */
[----:B------:R-:W-:Y:S05]  /*0030*/  @P2 BRA `(.L_x_0) ;  /* 0x0000000000b82947 */ /* 0x000fea0003800000 */
[----:B------:R-:W2:Y:S01]  /*0040*/  S2UR UR6, SR_CgaCtaId ;  /* 0x00000000000679c3 */ /* 0x000ea20000008800 */
[----:B------:R-:W-:Y:S01]  /*0050*/  NOP ;  /* 0x0000000000007918 */ /* 0x000fe20000000000 */
[----:B------:R-:W-:Y:S02]  /*0060*/  UMOV UR4, 0x40 ;  /* 0x0000004000047882 */ /* 0x000fe40000000000 */
[----:B--2---:R-:W-:-:S09]  /*0070*/  ULEA UR4, UR6, UR4, 0x18 ;  /* 0x0000000406047291 */ /* 0x004fd2000f8ec0ff */
[----:B------:R-:W2:Y:S01]  /*0080*/  LDS.U8 R2, [UR4] ;  /* 0x00000004ff027984 */ /* 0x000ea20008000000 */
[----:B------:R-:W-:Y:S02]  /*0090*/  UMOV UR4, 0x400 ;  /* 0x0000040000047882 */ /* 0x000fe40000000000 */
[----:B------:R-:W-:Y:S01]  /*00a0*/  ULEA UR4, UR6, UR4, 0x18 ;  /* 0x0000000406047291 */ /* 0x000fe2000f8ec0ff */
[----:B--2---:R-:W-:-:S13]  /*00b0*/  ISETP.NE.AND P0, PT, R2, RZ, PT ;  /* 0x000000ff0200720c */ /* 0x004fda0003f05270 */
[----:B------:R-:W-:Y:S05]  /*00c0*/  @P0 BRA `(.L_x_1) ;  /* 0x00000000007c0947 */ /* 0x000fea0003800000 */
[----:B------:R-:W-:-:S13]  /*00d0*/  ELECT P0, URZ, PT ;  /* 0x0000000000ff782f */ /* 0x000fda0003800000 */
[----:B------:R-:W-:Y:S05]  /*00e0*/  @!P0 BRA `(.L_x_2) ;  /* 0x0000000000848947 */ /* 0x000fea0003800000 */
[----:B------:R-:W-:Y:S01]  /*00f0*/  UMOV UR5, 0x4 ;  /* 0x0000000400057882 */ /* 0x000fe20000000000 */
[----:B------:R-:W-:Y:S02]  /*0100*/  IMAD.MOV.U32 R5, RZ, RZ, 0x1 ;  /* 0x00000001ff057424 */ /* 0x000fe400078e00ff */
[----:B------:R-:W-:Y:S02]  /*0110*/  IMAD.MOV.U32 R3, RZ, RZ, 0xf ;  /* 0x0000000fff037424 */ /* 0x000fe400078e00ff */
[----:B------:R-:W-:Y:S04]  /*0120*/  DEPBAR.LE SB2, 0x36 ;  /* 0x0000ad800000791a */ /* 0x000fe80000000000 */
[----:B------:R-:W2:Y:S02]  /*0130*/  UTCATOMSWS.FIND_AND_SET.ALIGN UP0, UR5, UR5 ;  /* 0x00000005000575e3 */ /* 0x000ea40008000800 */
[----:B--2---:R-:W-:-:S04]  /*0140*/  PLOP3.LUT P0, PT, PT, PT, UP0, 0x80, 0x8 ;  /* 0x000000000008781c */ /* 0x004fc80003f0f008 */
[----:B------:R-:W-:-:S04]  /*0150*/  SEL R2, RZ, 0xffffffff, !P0 ;  /* 0xffffffffff027807 */ /* 0x000fc80004000000 */
[----:B------:R-:W-:Y:S01]  /*0160*/  ISETP.NE.AND P0, PT, R2, RZ, PT ;  /* 0x000000ff0200720c */ /* 0x000fe20003f05270 */
[----:B------:R-:W-:-:S12]  /*0170*/  IMAD.U32 R2, RZ, RZ, UR5 ;  /* 0x00000005ff027e24 */ /* 0x000fd8000f8e00ff */
[----:B------:R-:W-:Y:S05]  /*0180*/  @P0 BRA `(.L_x_3) ;  /* 0x0000000000240947 */ /* 0x000fea0003800000 */
.L_x_4:
[----:B------:R-:W-:Y:S05]  /*0190*/  NANOSLEEP 0x64 ;  /* 0x000000640000795d */ /* 0x000fea0003800000 */
[----:B------:R-:W-:-:S05]  /*01a0*/  UMOV UR5, 0x4 ;  /* 0x0000000400057882 */ /* 0x000fca0000000000 */
[----:B------:R-:W-:Y:S04]  /*01b0*/  DEPBAR.LE SB2, 0x36 ;  /* 0x0000ad800000791a */ /* 0x000fe80000000000 */
[----:B------:R-:W2:Y:S02]  /*01c0*/  UTCATOMSWS.FIND_AND_SET.ALIGN UP0, UR5, UR5 ;  /* 0x00000005000575e3 */ /* 0x000ea40008000800 */
[----:B--2---:R-:W-:-:S04]  /*01d0*/  PLOP3.LUT P0, PT, PT, PT, UP0, 0x80, 0x8 ;  /* 0x000000000008781c */ /* 0x004fc80003f0f008 */
[----:B------:R-:W-:-:S04]  /*01e0*/  SEL R2, RZ, 0xffffffff, !P0 ;  /* 0xffffffffff027807 */ /* 0x000fc80004000000 */
[----:B------:R-:W-:Y:S01]  /*01f0*/  ISETP.NE.AND P0, PT, R2, RZ, PT ;  /* 0x000000ff0200720c */ /* 0x000fe20003f05270 */
[----:B------:R-:W-:-:S12]  /*0200*/  IMAD.U32 R2, RZ, RZ, UR5 ;  /* 0x00000005ff027e24 */ /* 0x000fd8000f8e00ff */
[----:B------:R-:W-:Y:S05]  /*0210*/  @!P0 BRA `(.L_x_4) ;  /* 0xfffffffc00dc8947 */ /* 0x000fea000383ffff */
.L_x_3:
[C---:B------:R-:W-:Y:S01]  /*0220*/  VIADD R4, R2.reuse, 0x10 ;  /* 0x0000001002047836 */ /* 0x040fe20000000000 */
[----:B------:R-:W-:Y:S01]  /*0230*/  UMOV UR5, 0x50 ;  /* 0x0000005000057882 */ /* 0x000fe20000000000 */
[----:B------:R-:W-:Y:S01]  /*0240*/  SHF.L.U32 R3, R3, R2, RZ ;  /* 0x0000000203037219 */ /* 0x000fe200000006ff */
[----:B------:R-:W-:Y:S01]  /*0250*/  ULEA UR5, UR6, UR5, 0x18 ;  /* 0x0000000506057291 */ /* 0x000fe2000f8ec0ff */
[----:B------:R-:W-:Y:S01]  /*0260*/  IMAD.SHL.U32 R2, R2, 0x20, RZ ;  /* 0x0000002002027824 */ /* 0x000fe200078e00ff */
[----:B------:R-:W-:-:S04]  /*0270*/  SHF.L.U32 R4, R5, R4, RZ ;  /* 0x0000000405047219 */ /* 0x000fc800000006ff */
[----:B------:R-:W-:-:S05]  /*0280*/  LOP3.LUT R3, R4, R3, RZ, 0xfc, !PT ;  /* 0x0000000304037212 */ /* 0x000fca00078efcff */
[----:B------:R2:W-:Y:S04]  /*0290*/  ATOMS.OR RZ, [UR5], R3 ;  /* 0x00000003ffff798c */ /* 0x0005e8000b000005 */
[----:B------:R2:W-:Y:S01]  /*02a0*/  STS [UR4], R2 ;  /* 0x00000002ff007988 */ /* 0x0005e20008000804 */
[----:B------:R-:W-:Y:S05]  /*02b0*/  BRA `(.L_x_2) ;  /* 0x0000000000107947 */ /* 0x000fea0003800000 */
.L_x_1:
[----:B------:R-:W-:Y:S01]  /*02c0*/  IMAD.MOV.U32 R3, RZ, RZ, -0x1 ;  /* 0xffffffffff037424 */ /* 0x000fe200078e00ff */
[----:B------:R-:W-:-:S04]  /*02d0*/  MOV R2, 0x300 ;  /* 0x0000030000027802 */ /* 0x000fc80000000f00 */
[----:B------:R2:W-:Y:S03]  /*02e0*/  STS [UR4], R3 ;  /* 0x00000003ff007988 */ /* 0x0005e60008000804 */
[----:B-12---:R-:W-:Y:S05]  /*02f0*/  CALL.REL.NOINC `($__internal_1_$__cuda_sm10x_tcgen05_guardrail_trap_phase_invalid_during_alloc) ;  /* 0x00000028005c7944 */ /* 0x006fea0003c00000 */
.L_x_2:
[----:B------:R-:W-:Y:S05]  /*0300*/  WARPSYNC.ALL ;  /* 0x0000000000007948 */ /* 0x000fea0003800000 */
[----:B------:R-:W-:Y:S01]  /*0310*/  NOP ;  /* 0x0000000000007918 */ /* 0x000fe20000000000 */
.L_x_0:
[----:B------:R-:W3:Y:S08]  /*0320*/  S2UR UR4, SR_CgaCtaId ;  /* 0x00000000000479c3 */ /* 0x000ef00000008800 */
[----:B------:R-:W-:Y:S01]  /*0330*/  BAR.SYNC.DEFER_BLOCKING 0x0 ;  /* 0x0000000000007b1d */ /* 0x000fe20000010000 */
[----:B------:R-:W-:-:S05]  /*0340*/  LOP3.LUT R36, R0, 0xff, RZ, 0xc0, !PT ;  /* 0x000000ff00247812 */ /* 0x000fca00078ec0ff */
[----:B------:R-:W-:Y:S02]  /*0350*/  UMOV UR12, 0x400 ;  /* 0x00000400000c7882 */ /* 0x000fe40000000000 */
[----:B--2---:R-:W2:Y:S08]  /*0360*/  LDC R3, c[0x0][0x398] ;  /* 0x0000e600ff037b82 */ /* 0x004eb00000000800 */
[----:B------:R-:W4:Y:S01]  /*0370*/  LDC R7, c[0x0][0x3a0] ;  /* 0x0000e800ff077b82 */ /* 0x000f220000000800 */
[----:B---3--:R-:W-:-:S07]  /*0380*/  ULEA UR12, UR4, UR12, 0x18 ;  /* 0x0000000c040c7291 */ /* 0x008fce000f8ec0ff */
[----:B------:R-:W3:Y:S02]  /*0390*/  S2UR UR16, SR_CTAID.Y ;  /* 0x00000000001079c3 */ /* 0x000ee40000002600 */
[----:B------:R-:W5:Y:S06]  /*03a0*/  LDS R4, [UR12] ;  /* 0x0000000cff047984 */ /* 0x000f6c0008000800 */
[----:B------:R-:W-:Y:S06]  /*03b0*/  BAR.SYNC.DEFER_BLOCKING 0x0 ;  /* 0x0000000000007b1d */ /* 0x000fec0000010000 */
[----:B------:R-:W-:Y:S05]  /*03c0*/  @P2 BRA `(.L_x_5) ;  /* 0x0000000000182947 */ /* 0x000fea0003800000 */
[----:B------:R-:W-:Y:S01]  /*03d0*/  ELECT P0, URZ, PT ;  /* 0x0000000000ff782f */ /* 0x000fe20003800000 */
[----:B------:R-:W-:Y:S01]  /*03e0*/  IMAD.MOV.U32 R2, RZ, RZ, 0x1 ;  /* 0x00000001ff027424 */ /* 0x000fe200078e00ff */
[----:B------:R-:W-:Y:S01]  /*03f0*/  UMOV UR5, 0x40 ;  /* 0x0000004000057882 */ /* 0x000fe20000000000 */
[----:B------:R-:W-:Y:S01]  /*0400*/  UVIRTCOUNT.DEALLOC.SMPOOL 0x80 ;  /* 0x000000800000784c */ /* 0x000fe20000000000 */
[----:B------:R-:W-:-:S09]  /*0410*/  ULEA UR5, UR4, UR5, 0x18 ;  /* 0x0000000504057291 */ /* 0x000fd2000f8ec0ff */
[----:B------:R5:W-:Y:S03]  /*0420*/  @P0 STS.U8 [UR5], R2 ;  /* 0x00000002ff000988 */ /* 0x000be60008000005 */
.L_x_5:
[----:B------:R-:W5:Y:S01]  /*0430*/  S2UR UR4, SR_CTAID.Z ;  /* 0x00000000000479c3 */ /* 0x000f620000002700 */
[----:B------:R-:W4:Y:S01]  /*0440*/  LDCU UR5, c[0x0][0x370] ;  /* 0x00006e00ff0577ac */ /* 0x000f220008000800 */
[C---:B------:R-:W-:Y:S01]  /*0450*/  ISETP.GE.U32.AND P0, PT, R36.reuse, 0x20, PT ;  /* 0x000000202400780c */ /* 0x040fe20003f06070 */
[----:B--2--5:R-:W-:Y:S01]  /*0460*/  VIADD R2, R3, 0xffffffff ;  /* 0xffffffff03027836 */ /* 0x024fe20000000000 */
[C---:B------:R-:W-:Y:S01]  /*0470*/  ISETP.NE.U32.AND P3, PT, R36.reuse, RZ, PT ;  /* 0x000000ff2400720c */ /* 0x040fe20003f65070 */
[----:B------:R-:W2:Y:S01]  /*0480*/  LDCU UR6, c[0x0][0x374] ;  /* 0x00006e80ff0677ac */ /* 0x000ea20008000800 */
[----:B------:R-:W-:Y:S01]  /*0490*/  LEA R10, R36, UR12, 0x2 ;  /* 0x0000000c240a7c11 */ /* 0x000fe2000f8e10ff */
[----:B----4-:R-:W-:Y:S01]  /*04a0*/  VIADD R11, R7, 0xffffffff ;  /* 0xffffffff070b7836 */ /* 0x010fe20000000000 */
[----:B------:R-:W4:Y:S01]  /*04b0*/  S2UR UR7, SR_CTAID.X ;  /* 0x00000000000779c3 */ /* 0x000f220000002500 */
[----:B------:R-:W5:Y:S01]  /*04c0*/  LDCU.64 UR14, c[0x0][0x3c0] ;  /* 0x00007800ff0e77ac */ /* 0x000f620008000a00 */
[----:B------:R-:W-:Y:S01]  /*04d0*/  R2UR UR24, R4 ;  /* 0x00000000041872ca */ /* 0x000fe200000e0000 */
[----:B------:R-:W-:Y:S04]  /*04e0*/  BSSY.RECONVERGENT B0, `(.L_x_6) ;  /* 0x0000011000007945 */ /* 0x000fe80003800200 */
[----:B------:R3:W-:Y:S01]  /*04f0*/  @!P0 STS [R10], RZ ;  /* 0x000000ff0a008388 */ /* 0x0007e20000000800 */
[----:B------:R-:W-:-:S03]  /*0500*/  NOP ;  /* 0x0000000000007918 */ /* 0x000fc60000000000 */
[----:B------:R3:W-:Y:S02]  /*0510*/  @!P3 STS [UR12+0x24], R2 ;  /* 0x00002402ff00b988 */ /* 0x0007e4000800080c */
[----:B--23--:R-:W-:Y:S02]  /*0520*/  UIMAD UR4, UR4, UR6, UR16 ;  /* 0x00000006040472a4 */ /* 0x00cfe4000f8e0210 */
[----:B------:R2:W-:Y:S02]  /*0530*/  @!P3 STS [UR12+0x20], R11 ;  /* 0x0000200bff00b988 */ /* 0x0005e4000800080c */
[----:B----4-:R-:W-:-:S04]  /*0540*/  UIMAD UR4, UR4, UR5, UR7 ;  /* 0x00000005040472a4 */ /* 0x010fc8000f8e0207 */
[----:B------:R-:W-:-:S04]  /*0550*/  UIMAD UR4, UR4, 0x180, URZ ;  /* 0x00000180040478a4 */ /* 0x000fc8000f8e02ff */
[----:B-----5:R-:W-:-:S04]  /*0560*/  UIADD3 UR20, UP0, UPT, UR4, UR14, URZ ;  /* 0x0000000e04147290 */ /* 0x020fc8000ff1e0ff */
[----:B------:R-:W-:Y:S01]  /*0570*/  ULEA.HI.X.SX32 UR21, UR4, UR15, 0x1, UP0 ;  /* 0x0000000f04157291 */ /* 0x000fe200080f0eff */
[----:B--2---:R-:W-:Y:S11]  /*0580*/  @P3 BRA `(.L_x_7) ;  /* 0x0000000000183947 */ /* 0x004ff60003800000 */
[----:B------:R-:W2:Y:S01]  /*0590*/  LDS R3, [UR12+0x8] ;  /* 0x0000080cff037984 */ /* 0x000ea20008000800 */
[----:B------:R-:W3:Y:S01]  /*05a0*/  LDC.64 R8, c[0x0][0x380] ;  /* 0x0000e000ff087b82 */ /* 0x000ee20000000a00 */
[----:B------:R-:W-:Y:S02]  /*05b0*/  IMAD.MOV.U32 R4, RZ, RZ, 0x70 ;  /* 0x00000070ff047424 */ /* 0x000fe400078e00ff */
[----:B---3--:R3:W-:Y:S03]  /*05c0*/  STS.64 [UR12], R8 ;  /* 0x00000008ff007988 */ /* 0x0087e60008000a0c */
[----:B--2---:R-:W-:-:S05]  /*05d0*/  LOP3.LUT R3, R3, 0x10, R4, 0xd8, !PT ;  /* 0x0000001003037812 */ /* 0x004fca00078ed804 */
[----:B------:R3:W-:Y:S02]  /*05e0*/  STS [UR12+0x8], R3 ;  /* 0x00000803ff007988 */ /* 0x0007e4000800080c */
.L_x_7:
[----:B------:R-:W-:Y:S05]  /*05f0*/  BSYNC.RECONVERGENT B0 ;  /* 0x0000000000007941 */ /* 0x000fea0003800200 */
.L_x_6:
[----:B------:R-:W-:Y:S04]  /*0600*/  BSSY.RECONVERGENT B0, `(.L_x_8) ;  /* 0x000000a000007945 */ /* 0x000fe80003800200 */
[----:B------:R-:W-:Y:S05]  /*0610*/  @P3 BRA `(.L_x_9) ;  /* 0x0000000000203947 */ /* 0x000fea0003800000 */
[----:B---3--:R-:W2:Y:S01]  /*0620*/  LDS R3, [UR12+0x34] ;  /* 0x0000340cff037984 */ /* 0x008ea20008000800 */
[----:B------:R-:W-:Y:S02]  /*0630*/  IMAD.MOV.U32 R4, RZ, RZ, 0x1f000000 ;  /* 0x1f000000ff047424 */ /* 0x000fe400078e00ff */
[----:B------:R-:W-:Y:S01]  /*0640*/  @!P3 IMAD.MOV.U32 R5, RZ, RZ, 0x3f ;  /* 0x0000003fff05b424 */ /* 0x000fe200078e00ff */
[----:B------:R-:W3:Y:S02]  /*0650*/  @!P3 LDS R6, [UR12+0x38] ;  /* 0x0000380cff06b984 */ /* 0x000ee40008000800 */
[----:B--2---:R-:W-:Y:S02]  /*0660*/  LOP3.LUT R3, R3, 0xff000000, R4, 0xb8, !PT ;  /* 0xff00000003037812 */ /* 0x004fe400078eb804 */
[----:B---3--:R-:W-:-:S03]  /*0670*/  @!P3 LOP3.LUT R4, R6, 0xff, R5, 0xb8, !PT ;  /* 0x000000ff0604b812 */ /* 0x008fc600078eb805 */
[----:B------:R2:W-:Y:S04]  /*0680*/  STS [UR12+0x34], R3 ;  /* 0x00003403ff007988 */ /* 0x0005e8000800080c */
[----:B------:R2:W-:Y:S02]  /*0690*/  @!P3 STS [UR12+0x38], R4 ;  /* 0x00003804ff00b988 */ /* 0x0005e4000800080c */
.L_x_9:
[----:B------:R-:W-:Y:S05]  /*06a0*/  BSYNC.RECONVERGENT B0 ;  /* 0x0000000000007941 */ /* 0x000fea0003800200 */
.L_x_8:
[----:B------:R-:W-:Y:S04]  /*06b0*/  BSSY.RECONVERGENT B0, `(.L_x_10) ;  /* 0x000000e000007945 */ /* 0x000fe80003800200 */
[----:B------:R-:W-:Y:S05]  /*06c0*/  @P3 BRA `(.L_x_11) ;  /* 0x0000000000303947 */ /* 0x000fea0003800000 */
[----:B--2---:R-:W2:Y:S01]  /*06d0*/  LDS R4, [UR12+0x34] ;  /* 0x0000340cff047984 */ /* 0x004ea20008000800 */
[----:B---3--:R-:W3:Y:S03]  /*06e0*/  LDC.64 R8, c[0x0][0x3a8] ;  /* 0x0000ea00ff087b82 */ /* 0x008ee60000000a00 */
[----:B------:R-:W4:Y:S01]  /*06f0*/  LDS R3, [UR12+0x1c] ;  /* 0x00001c0cff037984 */ /* 0x000f220008000800 */
[C---:B---3--:R-:W-:Y:S01]  /*0700*/  SHF.L.U64.HI R6, R8.reuse, 0x1, R9 ;  /* 0x0000000108067819 */ /* 0x048fe20000010209 */
[----:B------:R-:W-:-:S03]  /*0710*/  IMAD.SHL.U32 R5, R8, 0x2, RZ ;  /* 0x0000000208057824 */ /* 0x000fc600078e00ff */
[--C-:B------:R-:W-:Y:S02]  /*0720*/  SHF.R.U32.HI R8, RZ, 0x4, R6.reuse ;  /* 0x00000004ff087819 */ /* 0x100fe40000011606 */
[----:B------:R-:W-:-:S05]  /*0730*/  SHF.R.U64 R5, R5, 0x4, R6 ;  /* 0x0000000405057819 */ /* 0x000fca0000001206 */
[----:B------:R5:W-:Y:S01]  /*0740*/  STS [UR12+0xc], R5 ;  /* 0x00000c05ff007988 */ /* 0x000be2000800080c */
[----:B--2---:R-:W-:Y:S02]  /*0750*/  LOP3.LUT R4, R4, 0x7, RZ, 0xb8, !PT ;  /* 0x0000000704047812 */ /* 0x004fe400078eb8ff */
[----:B----4-:R-:W-:-:S03]  /*0760*/  LOP3.LUT R3, R3, 0xf, R8, 0xb8, !PT ;  /* 0x0000000f03037812 */ /* 0x010fc600078eb808 */
[----:B------:R5:W-:Y:S04]  /*0770*/  STS [UR12+0x34], R4 ;  /* 0x00003404ff007988 */ /* 0x000be8000800080c */
[----:B------:R5:W-:Y:S02]  /*0780*/  STS [UR12+0x1c], R3 ;  /* 0x00001c03ff007988 */ /* 0x000be4000800080c */
.L_x_11:
[----:B------:R-:W-:Y:S05]  /*0790*/  BSYNC.RECONVERGENT B0 ;  /* 0x0000000000007941 */ /* 0x000fea0003800200 */
.L_x_10:
[----:B------:R-:W-:Y:S04]  /*07a0*/  BSSY.RECONVERGENT B1, `(.L_x_12) ;  /* 0x000001a000017945 */ /* 0x000fe80003800200 */
[----:B------:R-:W-:Y:S04]  /*07b0*/  BSSY.RELIABLE B0, `(.L_x_13) ;  /* 0x0000015000007945 */ /* 0x000fe80003800100 */
[----:B------:R-:W-:Y:S05]  /*07c0*/  @P3 BRA `(.L_x_14) ;  /* 0x0000000000203947 */ /* 0x000fea0003800000 */
[----:B--23-5:R-:W2:Y:S02]  /*07d0*/  LDS R3, [UR12+0x34] ;  /* 0x0000340cff037984 */ /* 0x02cea40008000800 */
[----:B--2---:R-:W-:-:S05]  /*07e0*/  LOP3.LUT R3, R3, 0x38, RZ, 0xb8, !PT ;  /* 0x0000003803037812 */ /* 0x004fca00078eb8ff */
[----:B------:R2:W-:Y:S01]  /*07f0*/  STS [UR12+0x34], R3 ;  /* 0x00003403ff007988 */ /* 0x0005e2000800080c */
[----:B------:R-:W-:Y:S05]  /*0800*/  @P3 BRA `(.L_x_15) ;  /* 0x0000000000203947 */ /* 0x000fea0003800000 */
[----:B--2---:R-:W2:Y:S01]  /*0810*/  LDS R3, [UR12+0x8] ;  /* 0x0000080cff037984 */ /* 0x004ea20008000800 */
[----:B------:R-:W-:-:S05]  /*0820*/  IMAD.MOV.U32 R4, RZ, RZ, 0x780 ;  /* 0x00000780ff047424 */ /* 0x000fca00078e00ff */
[----:B--2---:R-:W-:-:S05]  /*0830*/  LOP3.LUT R3, R3, 0x300, R4, 0xd8, !PT ;  /* 0x0000030003037812 */ /* 0x004fca00078ed804 */
[----:B------:R4:W-:Y:S02]  /*0840*/  STS [UR12+0x8], R3 ;  /* 0x00000803ff007988 */ /* 0x0009e4000800080c */
.L_x_14:
[----:B------:R-:W-:Y:S05]  /*0850*/  @P3 BRA `(.L_x_16) ;  /* 0x0000000000283947 */ /* 0x000fea0003800000 */
[----:B--2345:R-:W2:Y:S02]  /*0860*/  LDS R3, [UR12+0x8] ;  /* 0x0000080cff037984 */ /* 0x03cea40008000800 */
[----:B--2---:R-:W-:-:S05]  /*0870*/  LOP3.LUT R3, R3, 0x1800, RZ, 0xb8, !PT ;  /* 0x0000180003037812 */ /* 0x004fca00078eb8ff */
[----:B------:R3:W-:Y:S02]  /*0880*/  STS [UR12+0x8], R3 ;  /* 0x00000803ff007988 */ /* 0x0007e4000800080c */
.L_x_15:
[----:B------:R-:W-:Y:S05]  /*0890*/  @P3 BREAK.RELIABLE B0 ;  /* 0x0000000000003942 */ /* 0x000fea0003800100 */
[----:B------:R-:W-:Y:S05]  /*08a0*/  @P3 BRA `(.L_x_17) ;  /* 0x0000000000243947 */ /* 0x000fea0003800000 */
[----:B------:R-:W4:Y:S01]  /*08b0*/  LDS R4, [UR12+0x8] ;  /* 0x0000080cff047984 */ /* 0x000f220008000800 */
[----:B--23--:R-:W-:-:S05]  /*08c0*/  IMAD.MOV.U32 R3, RZ, RZ, 0x6000 ;  /* 0x00006000ff037424 */ /* 0x00cfca00078e00ff */
[----:B----4-:R-:W-:-:S04]  /*08d0*/  LOP3.LUT R3, R4, 0x4000, R3, 0xd8, !PT ;  /* 0x0000400004037812 */ /* 0x010fc800078ed803 */
[----:B------:R-:W-:-:S05]  /*08e0*/  LOP3.LUT R3, R3, 0x400000, RZ, 0xb8, !PT ;  /* 0x0040000003037812 */ /* 0x000fca00078eb8ff */
[----:B------:R2:W-:Y:S02]  /*08f0*/  STS [UR12+0x8], R3 ;  /* 0x00000803ff007988 */ /* 0x0005e4000800080c */
.L_x_16:
[----:B------:R-:W-:Y:S05]  /*0900*/  BSYNC.RELIABLE B0 ;  /* 0x0000000000007941 */ /* 0x000fea0003800100 */
.L_x_13:
[----:B--2345:R-:W2:Y:S02]  /*0910*/  @!P3 LDS R3, [UR12+0x8] ;  /* 0x0000080cff03b984 */ /* 0x03cea40008000800 */
[----:B--2---:R-:W-:-:S05]  /*0920*/  @!P3 LOP3.LUT R3, R3, 0x8000, RZ, 0xb8, !PT ;  /* 0x000080000303b812 */ /* 0x004fca00078eb8ff */
[----:B------:R4:W-:Y:S02]  /*0930*/  @!P3 STS [UR12+0x8], R3 ;  /* 0x00000803ff00b988 */ /* 0x0009e4000800080c */
.L_x_17:
[----:B------:R-:W-:Y:S05]  /*0940*/  BSYNC.RECONVERGENT B1 ;  /* 0x0000000000017941 */ /* 0x000fea0003800200 */
.L_x_12:
[----:B------:R-:W-:Y:S05]  /*0950*/  WARPSYNC.ALL ;  /* 0x0000000000007948 */ /* 0x000fea0003800000 */
[----:B------:R-:W-:Y:S01]  /*0960*/  NOP ;  /* 0x0000000000007918 */ /* 0x000fe20000000000 */
[----:B--234-:R-:W2:Y:S02]  /*0970*/  LDC R3, c[0x0][0x39c] ;  /* 0x0000e700ff037b82 */ /* 0x01cea40000000800 */
[----:B--2---:R-:W-:Y:S01]  /*0980*/  VIADD R3, R3, 0xffffffff ;  /* 0xffffffff03037836 */ /* 0x004fe20000000000 */
[----:B------:R-:W-:Y:S06]  /*0990*/  @P0 BRA `(.L_x_18) ;  /* 0x0000000000300947 */ /* 0x000fec0003800000 */
[----:B------:R-:W2:Y:S01]  /*09a0*/  S2R R4, SR_LANEID ;  /* 0x0000000000047919 */ /* 0x000ea20000000000 */
[----:B------:R-:W-:Y:S05]  /*09b0*/  WARPSYNC.ALL ;  /* 0x0000000000007948 */ /* 0x000fea0003800000 */
[----:B------:R-:W-:Y:S01]  /*09c0*/  NOP ;  /* 0x0000000000007918 */ /* 0x000fe20000000000 */
[----:B--2---:R-:W-:-:S05]  /*09d0*/  IMAD.SHL.U32 R6, R4, 0x4, RZ ;  /* 0x0000000404067824 */ /* 0x004fca00078e00ff */
[----:B------:R-:W2:Y:S01]  /*09e0*/  LDS R9, [R6+UR12] ;  /* 0x0000000c06097984 */ /* 0x000ea20008000800 */
[----:B------:R-:W-:-:S05]  /*09f0*/  IADD3 R4, P1, PT, R6, UR20, RZ ;  /* 0x0000001406047c10 */ /* 0x000fca000ff3e0ff */
[----:B------:R-:W-:-:S05]  /*0a00*/  IMAD.X R5, RZ, RZ, UR21, P1 ;  /* 0x00000015ff057e24 */ /* 0x000fca00088e06ff */
[----:B--2---:R2:W3:Y:S01]  /*0a10*/  ATOMG.E.EXCH.STRONG.GPU PT, RZ, [R4], R9 ;  /* 0x0000000904ff73a8 */ /* 0x0044e200041ee100 */
[----:B------:R-:W-:-:S04]  /*0a20*/  DEPBAR {5,4,3,2,1,0} ;  /* 0x0000003f0000791a */ /* 0x000fc80000000000 */
[----:B------:R-:W4:Y:S02]  /*0a30*/  CCTL.E.C.LDCU.IV.DEEP [UR20] ;  /* 0x0000000014007540 */ /* 0x000f240009c08000 */
[----:B----4-:R2:W-:Y:S01]  /*0a40*/  UTMACCTL.IV [UR20] ;  /* 0x00000000140079b9 */ /* 0x0105e20008000000 */
[----:B------:R-:W-:Y:S01]  /*0a50*/  NOP ;  /* 0x0000000000007918 */ /* 0x000fe20000000000 */
.L_x_18:
[----:B------:R-:W-:Y:S05]  /*0a60*/  @P0 BRA `(.L_x_19) ;  /* 0x00000000000c0947 */ /* 0x000fea0003800000 */
[----:B------:R0:W-:Y:S01]  /*0a70*/  UTMACMDFLUSH ;  /* 0x00000000000079b7 */ /* 0x0001e20000000000 */
[----:B------:R-:W-:Y:S05]  /*0a80*/  @P0 BRA `(.L_x_19) ;  /* 0x0000000000040947 */ /* 0x000fea0003800000 */
[----:B------:R-:W-:-:S04]  /*0a90*/  DEPBAR.LE SB0, 0x0 ;  /* 0x000080000000791a */ /* 0x000fc80000000000 */
.L_x_19:
[----:B------:R-:W-:Y:S05]  /*0aa0*/  WARPSYNC.ALL ;  /* 0x0000000000007948 */ /* 0x000fea0003800000 */
[----:B------:R-:W-:Y:S01]  /*0ab0*/  NOP ;  /* 0x0000000000007918 */ /* 0x000fe20000000000 */
[----:B---3--:R-:W-:Y:S06]  /*0ac0*/  BAR.SYNC.DEFER_BLOCKING 0x0 ;  /* 0x0000000000007b1d */ /* 0x008fec0000010000 */
[----:B------:R-:W-:Y:S02]  /*0ad0*/  BSSY.RECONVERGENT B1, `(.L_x_20) ;  /* 0x000000b000017945 */ /* 0x000fe40003800200 */
[----:B------:R-:W-:Y:S06]  /*0ae0*/  BAR.SYNC.DEFER_BLOCKING 0x0 ;  /* 0x0000000000007b1d */ /* 0x000fec0000010000 */
[----:B------:R3:W-:Y:S01]  /*0af0*/  @!P0 STS [R10], RZ ;  /* 0x000000ff0a008388 */ /* 0x0007e20000000800 */
[----:B------:R-:W-:Y:S01]  /*0b00*/  NOP ;  /* 0x0000000000007918 */ /* 0x000fe20000000000 */
[----:B------:R-:W-:Y:S05]  /*0b10*/  @P3 BRA `(.L_x_21) ;  /* 0x0000000000183947 */ /* 0x000fea0003800000 */
[----:B--2---:R-:W2:Y:S01]  /*0b20*/  LDS R4, [UR12+0x8] ;  /* 0x0000080cff047984 */ /* 0x004ea20008000800 */
[----:B------:R-:W4:Y:S01]  /*0b30*/  LDC.64 R8, c[0x0][0x388] ;  /* 0x0000e200ff087b82 */ /* 0x000f220000000a00 */
[----:B------:R-:W-:Y:S02]  /*0b40*/  IMAD.MOV.U32 R5, RZ, RZ, 0x70 ;  /* 0x00000070ff057424 */ /* 0x000fe400078e00ff */
[----:B----4-:R4:W-:Y:S03]  /*0b50*/  STS.64 [UR12], R8 ;  /* 0x00000008ff007988 */ /* 0x0109e60008000a0c */
[----:B--2---:R-:W-:-:S05]  /*0b60*/  LOP3.LUT R4, R4, 0x10, R5, 0xd8, !PT ;  /* 0x0000001004047812 */ /* 0x004fca00078ed805 */
[----:B------:R4:W-:Y:S02]  /*0b70*/  STS [UR12+0x8], R4 ;  /* 0x00000804ff007988 */ /* 0x0009e4000800080c */
.L_x_21:
[----:B--2---:R-:W-:Y:S05]  /*0b80*/  BSYNC.RECONVERGENT B1 ;  /* 0x0000000000017941 */ /* 0x004fea0003800200 */
.L_x_20:
[----:B------:R-:W-:Y:S04]  /*0b90*/  BSSY.RECONVERGENT B1, `(.L_x_22) ;  /* 0x000000a000017945 */ /* 0x000fe80003800200 */
[----:B------:R-:W-:Y:S05]  /*0ba0*/  @P3 BRA `(.L_x_23) ;  /* 0x0000000000203947 */ /* 0x000fea0003800000 */
[----:B----4-:R-:W2:Y:S01]  /*0bb0*/  LDS R4, [UR12+0x34] ;  /* 0x0000340cff047984 */ /* 0x010ea20008000800 */
[----:B------:R-:W-:Y:S02]  /*0bc0*/  IMAD.MOV.U32 R5, RZ, RZ, 0x3f000000 ;  /* 0x3f000000ff057424 */ /* 0x000fe400078e00ff */
[----:B------:R-:W-:Y:S01]  /*0bd0*/  @!P3 IMAD.MOV.U32 R6, RZ, RZ, 0x1f ;  /* 0x0000001fff06b424 */ /* 0x000fe200078e00ff */
[----:B------:R-:W4:Y:S02]  /*0be0*/  @!P3 LDS R9, [UR12+0x38] ;  /* 0x0000380cff09b984 */ /* 0x000f240008000800 */
[----:B--2---:R-:W-:Y:S02]  /*0bf0*/  LOP3.LUT R4, R4, 0xff000000, R5, 0xb8, !PT ;  /* 0xff00000004047812 */ /* 0x004fe400078eb805 */
[----:B----4-:R-:W-:-:S03]  /*0c00*/  @!P3 LOP3.LUT R5, R9, 0xff, R6, 0xb8, !PT ;  /* 0x000000ff0905b812 */ /* 0x010fc600078eb806 */
[----:B------:R2:W-:Y:S04]  /*0c10*/  STS [UR12+0x34], R4 ;  /* 0x00003404ff007988 */ /* 0x0005e8000800080c */
[----:B------:R2:W-:Y:S02]  /*0c20*/  @!P3 STS [UR12+0x38], R5 ;  /* 0x00003805ff00b988 */ /* 0x0005e4000800080c */
.L_x_23:
[----:B------:R-:W-:Y:S05]  /*0c30*/  BSYNC.RECONVERGENT B1 ;  /* 0x0000000000017941 */ /* 0x000fea0003800200 */
.L_x_22:
[----:B------:R-:W-:Y:S04]  /*0c40*/  BSSY.RECONVERGENT B1, `(.L_x_24) ;  /* 0x0000004000017945 */ /* 0x000fe80003800200 */
[----:B------:R-:W-:Y:S05]  /*0c50*/  @P3 BRA `(.L_x_25) ;  /* 0x0000000000083947 */ /* 0x000fea0003800000 */
[----:B------:R5:W-:Y:S04]  /*0c60*/  STS [UR12+0x24], R11 ;  /* 0x0000240bff007988 */ /* 0x000be8000800080c */
[----:B------:R5:W-:Y:S02]  /*0c70*/  STS [UR12+0x20], R3 ;  /* 0x00002003ff007988 */ /* 0x000be4000800080c */
.L_x_25:
[----:B------:R-:W-:Y:S05]  /*0c80*/  BSYNC.RECONVERGENT B1 ;  /* 0x0000000000017941 */ /* 0x000fea0003800200 */
.L_x_24:
[----:B------:R-:W-:Y:S04]  /*0c90*/  BSSY.RECONVERGENT B1, `(.L_x_26) ;  /* 0x000000e000017945 */ /* 0x000fe80003800200 */
[----:B------:R-:W-:Y:S05]  /*0ca0*/  @P3 BRA `(.L_x_27) ;  /* 0x0000000000303947 */ /* 0x000fea0003800000 */
[----:B--2---:R-:W2:Y:S01]  /*0cb0*/  LDS R5, [UR12+0x34] ;  /* 0x0000340cff057984 */ /* 0x004ea20008000800 */
[----:B----4-:R-:W4:Y:S03]  /*0cc0*/  LDC.64 R8, c[0x0][0x3b0] ;  /* 0x0000ec00ff087b82 */ /* 0x010f260000000a00 */
[----:B------:R-:W3:Y:S01]  /*0cd0*/  LDS R4, [UR12+0x1c] ;  /* 0x00001c0cff047984 */ /* 0x000ee20008000800 */
[C---:B----4-:R-:W-:Y:S01]  /*0ce0*/  SHF.L.U64.HI R9, R8.reuse, 0x1, R9 ;  /* 0x0000000108097819 */ /* 0x050fe20000010209 */
[----:B------:R-:W-:-:S03]  /*0cf0*/  IMAD.SHL.U32 R6, R8, 0x2, RZ ;  /* 0x0000000208067824 */ /* 0x000fc600078e00ff */
[--C-:B-----5:R-:W-:Y:S02]  /*0d00*/  SHF.R.U32.HI R11, RZ, 0x4, R9.reuse ;  /* 0x00000004ff0b7819 */ /* 0x120fe40000011609 */
[----:B------:R-:W-:-:S05]  /*0d10*/  SHF.R.U64 R6, R6, 0x4, R9 ;  /* 0x0000000406067819 */ /* 0x000fca0000001209 */
[----:B------:R4:W-:Y:S01]  /*0d20*/  STS [UR12+0xc], R6 ;  /* 0x00000c06ff007988 */ /* 0x0009e2000800080c */
[----:B--2---:R-:W-:Y:S02]  /*0d30*/  LOP3.LUT R5, R5, 0x7, RZ, 0xb8, !PT ;  /* 0x0000000705057812 */ /* 0x004fe400078eb8ff */
[----:B---3--:R-:W-:-:S03]  /*0d40*/  LOP3.LUT R4, R4, 0xf, R11, 0xb8, !PT ;  /* 0x0000000f04047812 */ /* 0x008fc600078eb80b */
[----:B------:R4:W-:Y:S04]  /*0d50*/  STS [UR12+0x34], R5 ;  /* 0x00003405ff007988 */ /* 0x0009e8000800080c */
[----:B------:R4:W-:Y:S02]  /*0d60*/  STS [UR12+0x1c], R4 ;  /* 0x00001c04ff007988 */ /* 0x0009e4000800080c */
.L_x_27:
[----:B------:R-:W-:Y:S05]  /*0d70*/  BSYNC.RECONVERGENT B1 ;  /* 0x0000000000017941 */ /* 0x000fea0003800200 */
.L_x_26:
[----:B------:R-:W-:Y:S04]  /*0d80*/  BSSY.RECONVERGENT B2, `(.L_x_28) ;  /* 0x000001a000027945 */ /* 0x000fe80003800200 */
[----:B------:R-:W-:Y:S04]  /*0d90*/  BSSY.RELIABLE B1, `(.L_x_29) ;  /* 0x0000015000017945 */ /* 0x000fe80003800100 */
[----:B------:R-:W-:Y:S05]  /*0da0*/  @P3 BRA `(.L_x_30) ;  /* 0x0000000000203947 */ /* 0x000fea0003800000 */
[----:B--2-4-:R-:W2:Y:S02]  /*0db0*/  LDS R4, [UR12+0x34] ;  /* 0x0000340cff047984 */ /* 0x014ea40008000800 */
[----:B--2---:R-:W-:-:S05]  /*0dc0*/  LOP3.LUT R4, R4, 0x38, RZ, 0xb8, !PT ;  /* 0x0000003804047812 */ /* 0x004fca00078eb8ff */
[----:B------:R2:W-:Y:S01]  /*0dd0*/  STS [UR12+0x34], R4 ;  /* 0x00003404ff007988 */ /* 0x0005e2000800080c */
[----:B------:R-:W-:Y:S05]  /*0de0*/  @P3 BRA `(.L_x_31) ;  /* 0x0000000000203947 */ /* 0x000fea0003800000 */
[----:B--2---:R-:W2:Y:S01]  /*0df0*/  LDS R4, [UR12+0x8] ;  /* 0x0000080cff047984 */ /* 0x004ea20008000800 */
[----:B------:R-:W-:-:S05]  /*0e00*/  IMAD.MOV.U32 R5, RZ, RZ, 0x780 ;  /* 0x00000780ff057424 */ /* 0x000fca00078e00ff */
[----:B--2---:R-:W-:-:S05]  /*0e10*/  LOP3.LUT R4, R4, 0x300, R5, 0xd8, !PT ;  /* 0x0000030004047812 */ /* 0x004fca00078ed805 */
[----:B------:R2:W-:Y:S02]  /*0e20*/  STS [UR12+0x8], R4 ;  /* 0x00000804ff007988 */ /* 0x0005e4000800080c */
.L_x_30:
[----:B------:R-:W-:Y:S05]  /*0e30*/  @P3 BRA `(.L_x_32) ;  /* 0x0000000000283947 */ /* 0x000fea0003800000 */
[----:B--2-4-:R-:W2:Y:S02]  /*0e40*/  LDS R4, [UR12+0x8] ;  /* 0x0000080cff047984 */ /* 0x014ea40008000800 */
[----:B--2---:R-:W-:-:S05]  /*0e50*/  LOP3.LUT R4, R4, 0x1800, RZ, 0xb8, !PT ;  /* 0x0000180004047812 */ /* 0x004fca00078eb8ff */
[----:B------:R4:W-:Y:S02]  /*0e60*/  STS [UR12+0x8], R4 ;  /* 0x00000804ff007988 */ /* 0x0009e4000800080c */
.L_x_31:
[----:B------:R-:W-:Y:S05]  /*0e70*/  @P3 BREAK.RELIABLE B1 ;  /* 0x0000000000013942 */ /* 0x000fea0003800100 */
[----:B------:R-:W-:Y:S05]  /*0e80*/  @P3 BRA `(.L_x_33) ;  /* 0x0000000000243947 */ /* 0x000fea0003800000 */
[----:B--2-4-:R-:W2:Y:S01]  /*0e90*/  LDS R4, [UR12+0x8] ;  /* 0x0000080cff047984 */ /* 0x014ea20008000800 */
[----:B------:R-:W-:-:S05]  /*0ea0*/  IMAD.MOV.U32 R5, RZ, RZ, 0x6000 ;  /* 0x00006000ff057424 */ /* 0x000fca00078e00ff */
[----:B--2---:R-:W-:-:S04]  /*0eb0*/  LOP3.LUT R4, R4, 0x6000, R5, 0xd8, !PT ;  /* 0x0000600004047812 */ /* 0x004fc800078ed805 */
[----:B------:R-:W-:-:S05]  /*0ec0*/  LOP3.LUT R4, R4, 0x400000, RZ, 0xb8, !PT ;  /* 0x0040000004047812 */ /* 0x000fca00078eb8ff */
[----:B------:R2:W-:Y:S02]  /*0ed0*/  STS [UR12+0x8], R4 ;  /* 0x00000804ff007988 */ /* 0x0005e4000800080c */
.L_x_32:
[----:B------:R-:W-:Y:S05]  /*0ee0*/  BSYNC.RELIABLE B1 ;  /* 0x0000000000017941 */ /* 0x000fea0003800100 */
.L_x_29:
[----:B--2-4-:R-:W2:Y:S02]  /*0ef0*/  @!P3 LDS R4, [UR12+0x8] ;  /* 0x0000080cff04b984 */ /* 0x014ea40008000800 */
[----:B--2---:R-:W-:-:S05]  /*0f00*/  @!P3 LOP3.LUT R4, R4, 0x8000, RZ, 0xb8, !PT ;  /* 0x000080000404b812 */ /* 0x004fca00078eb8ff */
[----:B------:R2:W-:Y:S02]  /*0f10*/  @!P3 STS [UR12+0x8], R4 ;  /* 0x00000804ff00b988 */ /* 0x0005e4000800080c */
.L_x_33:
[----:B------:R-:W-:Y:S05]  /*0f20*/  BSYNC.RECONVERGENT B2 ;  /* 0x0000000000027941 */ /* 0x000fea0003800200 */
.L_x_28:
[----:B------:R-:W-:Y:S05]  /*0f30*/  WARPSYNC.ALL ;  /* 0x0000000000007948 */ /* 0x000fea0003800000 */
[----:B------:R-:W-:Y:S01]  /*0f40*/  NOP ;  /* 0x0000000000007918 */ /* 0x000fe20000000000 */
[----:B------:R-:W-:-:S04]  /*0f50*/  UIADD3 UR5, UPT, UPT, UR4, 0x80, URZ ;  /* 0x0000008004057890 */ /* 0x000fc8000fffe0ff */
[----:B------:R-:W-:-:S04]  /*0f60*/  UIADD3 UR22, UP0, UPT, UR5, UR14, URZ ;  /* 0x0000000e05167290 */ /* 0x000fc8000ff1e0ff */
[----:B------:R-:W-:Y:S01]  /*0f70*/  ULEA.HI.X.SX32 UR23, UR5, UR15, 0x1, UP0 ;  /* 0x0000000f05177291 */ /* 0x000fe200080f0eff */
[----:B------:R-:W-:Y:S11]  /*0f80*/  @P0 BRA `(.L_x_34) ;  /* 0x0000000000300947 */ /* 0x000ff60003800000 */
[----:B--2-4-:R-:W2:Y:S01]  /*0f90*/  S2R R4, SR_LANEID ;  /* 0x0000000000047919 */ /* 0x014ea20000000000 */
[----:B------:R-:W-:Y:S05]  /*0fa0*/  WARPSYNC.ALL ;  /* 0x0000000000007948 */ /* 0x000fea0003800000 */
[----:B------:R-:W-:Y:S01]  /*0fb0*/  NOP ;  /* 0x0000000000007918 */ /* 0x000fe20000000000 */
[----:B--2---:R-:W-:-:S05]  /*0fc0*/  IMAD.SHL.U32 R6, R4, 0x4, RZ ;  /* 0x0000000404067824 */ /* 0x004fca00078e00ff */
[----:B------:R-:W2:Y:S01]  /*0fd0*/  LDS R9, [R6+UR12] ;  /* 0x0000000c06097984 */ /* 0x000ea20008000800 */
[----:B------:R-:W-:-:S05]  /*0fe0*/  IADD3 R4, P1, PT, R6, UR22, RZ ;  /* 0x0000001606047c10 */ /* 0x000fca000ff3e0ff */
[----:B------:R-:W-:-:S05]  /*0ff0*/  IMAD.X R5, RZ, RZ, UR23, P1 ;  /* 0x00000017ff057e24 */ /* 0x000fca00088e06ff */
[----:B--2---:R2:W4:Y:S01]  /*1000*/  ATOMG.E.EXCH.STRONG.GPU PT, RZ, [R4], R9 ;  /* 0x0000000904ff73a8 */ /* 0x00452200041ee100 */
[----:B------:R-:W-:-:S04]  /*1010*/  DEPBAR {5,4,3,2,1,0} ;  /* 0x0000003f0000791a */ /* 0x000fc80000000000 */
[----:B------:R-:W3:Y:S02]  /*1020*/  CCTL.E.C.LDCU.IV.DEEP [UR22] ;  /* 0x0000000016007540 */ /* 0x000ee40009c08000 */
[----:B---3--:R2:W-:Y:S01]  /*1030*/  UTMACCTL.IV [UR22] ;  /* 0x00000000160079b9 */ /* 0x0085e20008000000 */
[----:B------:R-:W-:Y:S01]  /*1040*/  NOP ;  /* 0x0000000000007918 */ /* 0x000fe20000000000 */
.L_x_34:
[----:B------:R-:W-:Y:S05]  /*1050*/  @P0 BRA `(.L_x_35) ;  /* 0x00000000000c0947 */ /* 0x000fea0003800000 */
[----:B------:R0:W-:Y:S01]  /*1060*/  UTMACMDFLUSH ;  /* 0x00000000000079b7 */ /* 0x0001e20000000000 */
[----:B------:R-:W-:Y:S05]  /*1070*/  @P0 BRA `(.L_x_35) ;  /* 0x0000000000040947 */ /* 0x000fea0003800000 */
[----:B------:R-:W-:-:S04]  /*1080*/  DEPBAR.LE SB0, 0x0 ;  /* 0x000080000000791a */ /* 0x000fc80000000000 */
.L_x_35:
[----:B------:R-:W-:Y:S05]  /*1090*/  WARPSYNC.ALL ;  /* 0x0000000000007948 */ /* 0x000fea0003800000 */
[----:B------:R-:W-:Y:S01]  /*10a0*/  NOP ;  /* 0x0000000000007918 */ /* 0x000fe20000000000 */
[----:B----4-:R-:W-:Y:S06]  /*10b0*/  BAR.SYNC.DEFER_BLOCKING 0x0 ;  /* 0x0000000000007b1d */ /* 0x010fec0000010000 */
[----:B------:R-:W-:Y:S02]  /*10c0*/  BSSY.RECONVERGENT B2, `(.L_x_36) ;  /* 0x000000b000027945 */ /* 0x000fe40003800200 */
[----:B------:R-:W-:Y:S06]  /*10d0*/  BAR.SYNC.DEFER_BLOCKING 0x0 ;  /* 0x0000000000007b1d */ /* 0x000fec0000010000 */
[----:B------:R4:W-:Y:S01]  /*10e0*/  @!P0 STS [R10], RZ ;  /* 0x000000ff0a008388 */ /* 0x0009e20000000800 */
[----:B------:R-:W-:Y:S01]  /*10f0*/  NOP ;  /* 0x0000000000007918 */ /* 0x000fe20000000000 */
[----:B------:R-:W-:Y:S05]  /*1100*/  @P3 BRA `(.L_x_37) ;  /* 0x0000000000183947 */ /* 0x000fea0003800000 */
[----:B--2---:R-:W2:Y:S01]  /*1110*/  LDS R4, [UR12+0x8] ;  /* 0x0000080cff047984 */ /* 0x004ea20008000800 */
[----:B------:R-:W3:Y:S01]  /*1120*/  LDC.64 R8, c[0x0][0x390] ;  /* 0x0000e400ff087b82 */ /* 0x000ee20000000a00 */
[----:B------:R-:W-:Y:S02]  /*1130*/  IMAD.MOV.U32 R5, RZ, RZ, 0x70 ;  /* 0x00000070ff057424 */ /* 0x000fe400078e00ff */
[----:B---3--:R3:W-:Y:S03]  /*1140*/  STS.64 [UR12], R8 ;  /* 0x00000008ff007988 */ /* 0x0087e60008000a0c */
[----:B--2---:R-:W-:-:S05]  /*1150*/  LOP3.LUT R4, R4, 0x10, R5, 0xd8, !PT ;  /* 0x0000001004047812 */ /* 0x004fca00078ed805 */
[----:B------:R3:W-:Y:S02]  /*1160*/  STS [UR12+0x8], R4 ;  /* 0x00000804ff007988 */ /* 0x0007e4000800080c */
.L_x_37:
[----:B--2---:R-:W-:Y:S05]  /*1170*/  BSYNC.RECONVERGENT B2 ;  /* 0x0000000000027941 */ /* 0x004fea0003800200 */
.L_x_36:
[----:B------:R-:W-:Y:S04]  /*1180*/  BSSY.RECONVERGENT B3, `(.L_x_38) ;  /* 0x0000011000037945 */ /* 0x000fe80003800200 */
[----:B------:R-:W-:Y:S04]  /*1190*/  BSSY.RELIABLE B2, `(.L_x_39) ;  /* 0x000000e000027945 */ /* 0x000fe80003800100 */
[----:B------:R-:W-:Y:S05]  /*11a0*/  @P3 BRA `(.L_x_40) ;  /* 0x0000000000243947 */ /* 0x000fea0003800000 */
[----:B---3--:R-:W2:Y:S01]  /*11b0*/  LDS R4, [UR12+0x34] ;  /* 0x0000340cff047984 */ /* 0x008ea20008000800 */
[----:B------:R-:W-:-:S05]  /*11c0*/  IMAD.MOV.U32 R5, RZ, RZ, 0x3f000000 ;  /* 0x3f000000ff057424 */ /* 0x000fca00078e00ff */
[----:B--2---:R-:W-:-:S05]  /*11d0*/  LOP3.LUT R4, R4, 0xff000000, R5, 0xb8, !PT ;  /* 0xff00000004047812 */ /* 0x004fca00078eb805 */
[----:B------:R2:W-:Y:S01]  /*11e0*/  STS [UR12+0x34], R4 ;  /* 0x00003404ff007988 */ /* 0x0005e2000800080c */
[----:B------:R-:W-:Y:S05]  /*11f0*/  @P3 BRA `(.L_x_41) ;  /* 0x00000000001c3947 */ /* 0x000fea0003800000 */
[----:B--2---:R-:W2:Y:S01]  /*1200*/  LDS R4, [UR12+0x38] ;  /* 0x0000380cff047984 */ /* 0x004ea20008000800 */
[----:B------:R-:W-:-:S05]  /*1210*/  IMAD.MOV.U32 R5, RZ, RZ, 0x3f ;  /* 0x0000003fff057424 */ /* 0x000fca00078e00ff */
[----:B--2---:R-:W-:-:S05]  /*1220*/  LOP3.LUT R4, R4, 0xff, R5, 0xb8, !PT ;  /* 0x000000ff04047812 */ /* 0x004fca00078eb805 */
[----:B------:R2:W-:Y:S02]  /*1230*/  STS [UR12+0x38], R4 ;  /* 0x00003804ff007988 */ /* 0x0005e4000800080c */
.L_x_40:
[----:B------:R-:W-:Y:S05]  /*1240*/  @P3 BREAK.RELIABLE B2 ;  /* 0x0000000000023942 */ /* 0x000fea0003800100 */
[----:B------:R-:W-:Y:S05]  /*1250*/  @P3 BRA `(.L_x_42) ;  /* 0x00000000000c3947 */ /* 0x000fea0003800000 */
[----:B------:R2:W-:Y:S02]  /*1260*/  STS [UR12+0x20], R3 ;  /* 0x00002003ff007988 */ /* 0x0005e4000800080c */
.L_x_41:
[----:B------:R-:W-:Y:S05]  /*1270*/  BSYNC.RELIABLE B2 ;  /* 0x0000000000027941 */ /* 0x000fea0003800100 */
.L_x_39:
[----:B------:R2:W-:Y:S02]  /*1280*/  @!P3 STS [UR12+0x24], R2 ;  /* 0x00002402ff00b988 */ /* 0x0005e4000800080c */
.L_x_42:
[----:B------:R-:W-:Y:S05]  /*1290*/  BSYNC.RECONVERGENT B3 ;  /* 0x0000000000037941 */ /* 0x000fea0003800200 */
.L_x_38:
[----:B------:R-:W-:Y:S05]  /*12a0*/  WARPSYNC.ALL ;  /* 0x0000000000007948 */ /* 0x000fea0003800000 */
[----:B------:R-:W-:Y:S01]  /*12b0*/  NOP ;  /* 0x0000000000007918 */ /* 0x000fe20000000000 */
[----:B------:R-:W-:Y:S04]  /*12c0*/  BSSY.RECONVERGENT B3, `(.L_x_43) ;  /* 0x000000e000037945 */ /* 0x000fe80003800200 */
[----:B------:R-:W-:Y:S05]  /*12d0*/  @P3 BRA `(.L_x_44) ;  /* 0x0000000000303947 */ /* 0x000fea0003800000 */
[----:B--2--5:R-:W2:Y:S01]  /*12e0*/  LDS R3, [UR12+0x34] ;  /* 0x0000340cff037984 */ /* 0x024ea20008000800 */
[----:B---3--:R-:W3:Y:S03]  /*12f0*/  LDC.64 R4, c[0x0][0x3b8] ;  /* 0x0000ee00ff047b82 */ /* 0x008ee60000000a00 */
[----:B------:R-:W5:Y:S01]  /*1300*/  LDS R2, [UR12+0x1c] ;  /* 0x00001c0cff027984 */ /* 0x000f620008000800 */
[C---:B---3--:R-:W-:Y:S01]  /*1310*/  SHF.L.U64.HI R5, R4.reuse, 0x1, R5 ;  /* 0x0000000104057819 */ /* 0x048fe20000010205 */
[----:B------:R-:W-:-:S03]  /*1320*/  IMAD.SHL.U32 R4, R4, 0x2, RZ ;  /* 0x0000000204047824 */ /* 0x000fc600078e00ff */
[--C-:B------:R-:W-:Y:S02]  /*1330*/  SHF.R.U32.HI R9, RZ, 0x4, R5.reuse ;  /* 0x00000004ff097819 */ /* 0x100fe40000011605 */
[----:B------:R-:W-:-:S05]  /*1340*/  SHF.R.U64 R4, R4, 0x4, R5 ;  /* 0x0000000404047819 */ /* 0x000fca0000001205 */
[----:B------:R3:W-:Y:S01]  /*1350*/  STS [UR12+0xc], R4 ;  /* 0x00000c04ff007988 */ /* 0x0007e2000800080c */
[----:B--2---:R-:W-:Y:S02]  /*1360*/  LOP3.LUT R3, R3, 0x7, RZ, 0xb8, !PT ;  /* 0x0000000703037812 */ /* 0x004fe400078eb8ff */
[----:B-----5:R-:W-:-:S03]  /*1370*/  LOP3.LUT R2, R2, 0xf, R9, 0xb8, !PT ;  /* 0x0000000f02027812 */ /* 0x020fc600078eb809 */
[----:B------:R3:W-:Y:S04]  /*1380*/  STS [UR12+0x34], R3 ;  /* 0x00003403ff007988 */ /* 0x0007e8000800080c */
[----:B------:R3:W-:Y:S02]  /*1390*/  STS [UR12+0x1c], R2 ;  /* 0x00001c02ff007988 */ /* 0x0007e4000800080c */
.L_x_44:
[----:B------:R-:W-:Y:S05]  /*13a0*/  BSYNC.RECONVERGENT B3 ;  /* 0x0000000000037941 */ /* 0x000fea0003800200 */
.L_x_43:
[----:B------:R-:W-:Y:S04]  /*13b0*/  BSSY.RECONVERGENT B4, `(.L_x_45) ;  /* 0x000001a000047945 */ /* 0x000fe80003800200 */
[----:B------:R-:W-:Y:S04]  /*13c0*/  BSSY.RELIABLE B3, `(.L_x_46) ;  /* 0x0000015000037945 */ /* 0x000fe80003800100 */
[----:B------:R-:W-:Y:S05]  /*13d0*/  @P3 BRA `(.L_x_47) ;  /* 0x0000000000203947 */ /* 0x000fea0003800000 */
[----:B--23--:R-:W2:Y:S02]  /*13e0*/  LDS R2, [UR12+0x34] ;  /* 0x0000340cff027984 */ /* 0x00cea40008000800 */
[----:B--2---:R-:W-:-:S05]  /*13f0*/  LOP3.LUT R2, R2, 0x38, RZ, 0xb8, !PT ;  /* 0x0000003802027812 */ /* 0x004fca00078eb8ff */
[----:B------:R2:W-:Y:S01]  /*1400*/  STS [UR12+0x34], R2 ;  /* 0x00003402ff007988 */ /* 0x0005e2000800080c */
[----:B------:R-:W-:Y:S05]  /*1410*/  @P3 BRA `(.L_x_48) ;  /* 0x0000000000203947 */ /* 0x000fea0003800000 */
[----:B--2---:R-:W2:Y:S01]  /*1420*/  LDS R2, [UR12+0x8] ;  /* 0x0000080cff027984 */ /* 0x004ea20008000800 */
[----:B-----5:R-:W-:-:S05]  /*1430*/  IMAD.MOV.U32 R3, RZ, RZ, 0x780 ;  /* 0x00000780ff037424 */ /* 0x020fca00078e00ff */
[----:B--2---:R-:W-:-:S05]  /*1440*/  LOP3.LUT R2, R2, 0x300, R3, 0xd8, !PT ;  /* 0x0000030002027812 */ /* 0x004fca00078ed803 */
[----:B------:R2:W-:Y:S02]  /*1450*/  STS [UR12+0x8], R2 ;  /* 0x00000802ff007988 */ /* 0x0005e4000800080c */
.L_x_47:
[----:B------:R-:W-:Y:S05]  /*1460*/  @P3 BRA `(.L_x_49) ;  /* 0x0000000000283947 */ /* 0x000fea0003800000 */
[----:B--23--:R-:W2:Y:S02]  /*1470*/  LDS R2, [UR12+0x8] ;  /* 0x0000080cff027984 */ /* 0x00cea40008000800 */
[----:B--2---:R-:W-:-:S05]  /*1480*/  LOP3.LUT R2, R2, 0x1800, RZ, 0xb8, !PT ;  /* 0x0000180002027812 */ /* 0x004fca00078eb8ff */
[----:B------:R3:W-:Y:S02]  /*1490*/  STS [UR12+0x8], R2 ;  /* 0x00000802ff007988 */ /* 0x0007e4000800080c */
.L_x_48:
[----:B------:R-:W-:Y:S05]  /*14a0*/  @P3 BREAK.RELIABLE B3 ;  /* 0x0000000000033942 */ /* 0x000fea0003800100 */
[----:B------:R-:W-:Y:S05]  /*14b0*/  @P3 BRA `(.L_x_50) ;  /* 0x0000000000243947 */ /* 0x000fea0003800000 */
[----:B--23--:R-:W2:Y:S01]  /*14c0*/  LDS R2, [UR12+0x8] ;  /* 0x0000080cff027984 */ /* 0x00cea20008000800 */
[----:B-----5:R-:W-:-:S05]  /*14d0*/  IMAD.MOV.U32 R3, RZ, RZ, 0x6000 ;  /* 0x00006000ff037424 */ /* 0x020fca00078e00ff */
[----:B--2---:R-:W-:-:S04]  /*14e0*/  LOP3.LUT R2, R2, 0x6000, R3, 0xd8, !PT ;  /* 0x0000600002027812 */ /* 0x004fc800078ed803 */
[----:B------:R-:W-:-:S05]  /*14f0*/  LOP3.LUT R2, R2, 0x400000, RZ, 0xb8, !PT ;  /* 0x0040000002027812 */ /* 0x000fca00078eb8ff */
[----:B------:R2:W-:Y:S02]  /*1500*/  STS [UR12+0x8], R2 ;  /* 0x00000802ff007988 */ /* 0x0005e4000800080c */
.L_x_49:
[----:B------:R-:W-:Y:S05]  /*1510*/  BSYNC.RELIABLE B3 ;  /* 0x0000000000037941 */ /* 0x000fea0003800100 */
.L_x_46:
[----:B--23--:R-:W2:Y:S02]  /*1520*/  @!P3 LDS R2, [UR12+0x8] ;  /* 0x0000080cff02b984 */ /* 0x00cea40008000800 */
[----:B--2---:R-:W-:-:S05]  /*1530*/  @!P3 LOP3.LUT R2, R2, 0x8000, RZ, 0xb8, !PT ;  /* 0x000080000202b812 */ /* 0x004fca00078eb8ff */
[----:B------:R2:W-:Y:S02]  /*1540*/  @!P3 STS [UR12+0x8], R2 ;  /* 0x00000802ff00b988 */ /* 0x0005e4000800080c */
.L_x_50:
[----:B------:R-:W-:Y:S05]  /*1550*/  BSYNC.RECONVERGENT B4 ;  /* 0x0000000000047941 */ /* 0x000fea0003800200 */
.L_x_45:
[----:B------:R-:W-:Y:S05]  /*1560*/  WARPSYNC.ALL ;  /* 0x0000000000007948 */ /* 0x000fea0003800000 */
[----:B------:R-:W-:Y:S01]  /*1570*/  NOP ;  /* 0x0000000000007918 */ /* 0x000fe20000000000 */
[----:B------:R-:W-:-:S04]  /*1580*/  UIADD3 UR4, UPT, UPT, UR4, 0x100, URZ ;  /* 0x0000010004047890 */ /* 0x000fc8000fffe0ff */
[----:B------:R-:W-:-:S04]  /*1590*/  UIADD3 UR14, UP0, UPT, UR4, UR14, URZ ;  /* 0x0000000e040e7290 */ /* 0x000fc8000ff1e0ff */
[----:B------:R-:W-:Y:S01]  /*15a0*/  ULEA.HI.X.SX32 UR15, UR4, UR15, 0x1, UP0 ;  /* 0x0000000f040f7291 */ /* 0x000fe200080f0eff */
[----:B------:R-:W-:Y:S11]  /*15b0*/  @P0 BRA `(.L_x_51) ;  /* 0x0000000000300947 */ /* 0x000ff60003800000 */
[----:B--23--:R-:W2:Y:S01]  /*15c0*/  S2R R2, SR_LANEID ;  /* 0x0000000000027919 */ /* 0x00cea20000000000 */
[----:B------:R-:W-:Y:S05]  /*15d0*/  WARPSYNC.ALL ;  /* 0x0000000000007948 */ /* 0x000fea0003800000 */
[----:B------:R-:W-:Y:S01]  /*15e0*/  NOP ;  /* 0x0000000000007918 */ /* 0x000fe20000000000 */
[----:B--2---:R-:W-:-:S05]  /*15f0*/  IMAD.SHL.U32 R4, R2, 0x4, RZ ;  /* 0x0000000402047824 */ /* 0x004fca00078e00ff */
[----:B------:R-:W2:Y:S01]  /*1600*/  LDS R5, [R4+UR12] ;  /* 0x0000000c04057984 */ /* 0x000ea20008000800 */
[----:B------:R-:W-:-:S05]  /*1610*/  IADD3 R2, P1, PT, R4, UR14, RZ ;  /* 0x0000000e04027c10 */ /* 0x000fca000ff3e0ff */
[----:B-----5:R-:W-:-:S05]  /*1620*/  IMAD.X R3, RZ, RZ, UR15, P1 ;  /* 0x0000000fff037e24 */ /* 0x020fca00088e06ff */
[----:B--2---:R2:W3:Y:S01]  /*1630*/  ATOMG.E.EXCH.STRONG.GPU PT, RZ, [R2], R5 ;  /* 0x0000000502ff73a8 */ /* 0x0044e200041ee100 */
[----:B------:R-:W-:-:S04]  /*1640*/  DEPBAR {5,4,3,2,1,0} ;  /* 0x0000003f0000791a */ /* 0x000fc80000000000 */
[----:B------:R-:W5:Y:S02]  /*1650*/  CCTL.E.C.LDCU.IV.DEEP [UR14] ;  /* 0x000000000e007540 */ /* 0x000f640009c08000 */
[----:B-----5:R2:W-:Y:S01]  /*1660*/  UTMACCTL.IV [UR14] ;  /* 0x000000000e0079b9 */ /* 0x0205e20008000000 */
[----:B------:R-:W-:Y:S01]  /*1670*/  NOP ;  /* 0x0000000000007918 */ /* 0x000fe20000000000 */
.L_x_51:
[----:B------:R-:W-:Y:S05]  /*1680*/  @P0 BRA `(.L_x_52) ;  /* 0x00000000000c0947 */ /* 0x000fea0003800000 */
[----:B------:R0:W-:Y:S01]  /*1690*/  UTMACMDFLUSH ;  /* 0x00000000000079b7 */ /* 0x0001e20000000000 */
[----:B------:R-:W-:Y:S05]  /*16a0*/  @P0 BRA `(.L_x_52) ;  /* 0x0000000000040947 */ /* 0x000fea0003800000 */
[----:B------:R-:W-:-:S04]  /*16b0*/  DEPBAR.LE SB0, 0x0 ;  /* 0x000080000000791a */ /* 0x000fc80000000000 */
.L_x_52:
[----:B------:R-:W-:Y:S05]  /*16c0*/  WARPSYNC.ALL ;  /* 0x0000000000007948 */ /* 0x000fea0003800000 */
[----:B------:R-:W-:Y:S01]  /*16d0*/  NOP ;  /* 0x0000000000007918 */ /* 0x000fe20000000000 */
[----:B---3--:R-:W-:Y:S01]  /*16e0*/  BAR.SYNC.DEFER_BLOCKING 0x0 ;  /* 0x0000000000007b1d */ /* 0x008fe20000010000 */
[----:B--2---:R-:W-:Y:S01]  /*16f0*/  SHF.R.U32.HI R2, RZ, 0x5, R0 ;  /* 0x00000005ff027819 */ /* 0x004fe20000011600 */
[----:B------:R-:W-:-:S03]  /*1700*/  USHF.L.U32 UR16, UR16, 0x7, URZ ;  /* 0x0000000710107899 */ /* 0x000fc600080006ff */
[----:B------:R-:W-:Y:S01]  /*1710*/  R2UR UR13, R2 ;  /* 0x00000000020d72ca */ /* 0x000fe200000e0000 */
[----:B------:R-:W-:Y:S01]  /*1720*/  VOTEU.ALL UP0, P3 ;  /* 0x0000000000ff7886 */ /* 0x000fe20001800000 */
[----:B------:R-:W-:Y:S01]  /*1730*/  UMOV UR4, 0x1 ;  /* 0x0000000100047882 */ /* 0x000fe20000000000 */
[----:B------:R-:W-:Y:S01]  /*1740*/  VOTEU.ALL UP1, P3 ;  /* 0x0000000000ff7886 */ /* 0x000fe20001820000 */
[----:B------:R-:W-:Y:S02]  /*1750*/  BSSY.RECONVERGENT B4, `(.L_x_53) ;  /* 0x0000018000047945 */ /* 0x000fe40003800200 */
[----:B------:R-:W-:-:S04]  /*1760*/  @!UP0 UIADD3 UR8, UPT, UPT, -UR4, 0x100000, URZ ;  /* 0x0010000004088890 */ /* 0x000fc8000fffe1ff */
[----:B------:R-:W-:Y:S02]  /*1770*/  @!UP0 USHF.L.U32 UR9, UR8, 0xb, URZ ;  /* 0x0000000b08098899 */ /* 0x000fe400080006ff */
[----:B------:R-:W-:Y:S02]  /*1780*/  @!UP0 USHF.L.U32 UR8, UR8, 0x1, URZ ;  /* 0x0000000108088899 */ /* 0x000fe400080006ff */
[----:B------:R-:W-:-:S04]  /*1790*/  @!UP0 UIADD3 UR4, UPT, UPT, -UR4, 0x100000, URZ ;  /* 0x0010000004048890 */ /* 0x000fc8000fffe1ff */
[----:B------:R-:W-:Y:S02]  /*17a0*/  @!UP0 USHF.L.U32 UR5, UR4, 0xb, URZ ;  /* 0x0000000b04058899 */ /* 0x000fe400080006ff */
[----:B------:R-:W-:Y:S01]  /*17b0*/  @!UP0 USHF.L.U32 UR4, UR4, 0x1, URZ ;  /* 0x0000000104048899 */ /* 0x000fe200080006ff */
[----:B------:R-:W-:Y:S01]  /*17c0*/  VOTEU.ALL UP0, P3 ;  /* 0x0000000000ff7886 */ /* 0x000fe20001800000 */
[----:B------:R-:W2:Y:S04]  /*17d0*/  FENCE.VIEW.ASYNC.S ;  /* 0x00000000000073c6 */ /* 0x000ea80000000000 */
[----:B--2---:R2:W3:Y:S06]  /*17e0*/  @!UP0 SYNCS.EXCH.64 URZ, [UR12+0xc000], UR8 ;  /* 0x00c000080cff85b2 */ /* 0x0044ec0008000100 */
[----:B------:R2:W3:Y:S02]  /*17f0*/  @!UP1 SYNCS.EXCH.64 URZ, [UR12+0xc020], UR4 ;  /* 0x00c020040cff95b2 */ /* 0x0004e40008000100 */
[----:B---3--:R-:W-:Y:S06]  /*1800*/  BAR.SYNC.DEFER_BLOCKING 0x0 ;  /* 0x0000000000007b1d */ /* 0x008fec0000010000 */
[----:B------:R-:W-:Y:S05]  /*1810*/  @P3 BRA `(.L_x_54) ;  /* 0x00000000002c3947 */ /* 0x000fea0003800000 */
[----:B--2---:R-:W-:Y:S02]  /*1820*/  UMOV UR4, 0x1 ;  /* 0x0000000100047882 */ /* 0x004fe40000000000 */
[----:B------:R-:W-:-:S04]  /*1830*/  UIADD3 UR8, UPT, UPT, -UR4, 0x100000, URZ ;  /* 0x0010000004087890 */ /* 0x000fc8000fffe1ff */
[----:B------:R-:W-:Y:S02]  /*1840*/  USHF.L.U32 UR9, UR8, 0xb, URZ ;  /* 0x0000000b08097899 */ /* 0x000fe400080006ff */
[----:B------:R-:W-:Y:S02]  /*1850*/  USHF.L.U32 UR8, UR8, 0x1, URZ ;  /* 0x0000000108087899 */ /* 0x000fe400080006ff */
[----:B------:R-:W-:-:S04]  /*1860*/  UIADD3 UR4, UPT, UPT, -UR4, 0x100000, URZ ;  /* 0x0010000004047890 */ /* 0x000fc8000fffe1ff */
[----:B------:R-:W-:Y:S02]  /*1870*/  USHF.L.U32 UR5, UR4, 0xb, URZ ;  /* 0x0000000b04057899 */ /* 0x000fe400080006ff */
[----:B------:R-:W-:Y:S01]  /*1880*/  USHF.L.U32 UR4, UR4, 0x1, URZ ;  /* 0x0000000104047899 */ /* 0x000fe200080006ff */
[----:B------:R-:W2:Y:S03]  /*1890*/  FENCE.VIEW.ASYNC.S ;  /* 0x00000000000073c6 */ /* 0x000ea60000000000 */
[----:B--2---:R3:W2:Y:S08]  /*18a0*/  SYNCS.EXCH.64 URZ, [UR12+0xc008], UR8 ;  /* 0x00c008080cff75b2 */ /* 0x0046b00008000100 */
[----:B------:R3:W4:Y:S02]  /*18b0*/  SYNCS.EXCH.64 URZ, [UR12+0xc028], UR4 ;  /* 0x00c028040cff75b2 */ /* 0x0007240008000100 */
[----:B---3--:R-:W-:Y:S01]  /*18c0*/  NOP ;  /* 0x0000000000007918 */ /* 0x008fe20000000000 */
.L_x_54:
[----:B--2---:R-:W-:Y:S05]  /*18d0*/  BSYNC.RECONVERGENT B4 ;  /* 0x0000000000047941 */ /* 0x004fea0003800200 */
.L_x_53:
[----:B----4-:R-:W-:Y:S06]  /*18e0*/  BAR.SYNC.DEFER_BLOCKING 0x0 ;  /* 0x0000000000007b1d */ /* 0x010fec0000010000 */
[----:B------:R-:W-:Y:S04]  /*18f0*/  BSSY.RECONVERGENT B4, `(.L_x_55) ;  /* 0x000000d000047945 */ /* 0x000fe80003800200 */
[----:B------:R-:W-:Y:S05]  /*1900*/  @P3 BRA `(.L_x_56) ;  /* 0x00000000002c3947 */ /* 0x000fea0003800000 */
[----:B------:R-:W-:Y:S02]  /*1910*/  UMOV UR4, 0x1 ;  /* 0x0000000100047882 */ /* 0x000fe40000000000 */
[----:B------:R-:W-:-:S04]  /*1920*/  UIADD3 UR8, UPT, UPT, -UR4, 0x100000, URZ ;  /* 0x0010000004087890 */ /* 0x000fc8000fffe1ff */
[----:B------:R-:W-:Y:S02]  /*1930*/  USHF.L.U32 UR9, UR8, 0xb, URZ ;  /* 0x0000000b08097899 */ /* 0x000fe400080006ff */
[----:B------:R-:W-:Y:S02]  /*1940*/  USHF.L.U32 UR8, UR8, 0x1, URZ ;  /* 0x0000000108087899 */ /* 0x000fe400080006ff */
[----:B------:R-:W-:-:S04]  /*1950*/  UIADD3 UR4, UPT, UPT, -UR4, 0x100000, URZ ;  /* 0x0010000004047890 */ /* 0x000fc8000fffe1ff */
[----:B------:R-:W-:Y:S02]  /*1960*/  USHF.L.U32 UR5, UR4, 0xb, URZ ;  /* 0x0000000b04057899 */ /* 0x000fe400080006ff */
[----:B------:R-:W-:Y:S01]  /*1970*/  USHF.L.U32 UR4, UR4, 0x1, URZ ;  /* 0x0000000104047899 */ /* 0x000fe200080006ff */
[----:B------:R-:W2:Y:S03]  /*1980*/  FENCE.VIEW.ASYNC.S ;  /* 0x00000000000073c6 */ /* 0x000ea60000000000 */
[----:B--2---:R2:W3:Y:S08]  /*1990*/  SYNCS.EXCH.64 URZ, [UR12+0xc010], UR8 ;  /* 0x00c010080cff75b2 */ /* 0x0044f00008000100 */
[----:B------:R2:W4:Y:S01]  /*19a0*/  SYNCS.EXCH.64 URZ, [UR12+0xc030], UR4 ;  /* 0x00c030040cff75b2 */ /* 0x0005220008000100 */
[----:B------:R-:W-:Y:S01]  /*19b0*/  NOP ;  /* 0x0000000000007918 */ /* 0x000fe20000000000 */
.L_x_56:
[----:B--2---:R-:W-:Y:S05]  /*19c0*/  BSYNC.RECONVERGENT B4 ;  /* 0x0000000000047941 */ /* 0x004fea0003800200 */
.L_x_55:
[----:B---34-:R-:W-:Y:S01]  /*19d0*/  BAR.SYNC.DEFER_BLOCKING 0x0 ;  /* 0x0000000000007b1d */ /* 0x018fe20000010000 */
[----:B------:R-:W-:Y:S01]  /*19e0*/  UIADD3 UR10, UPT, UPT, UR12, 0xc020, URZ ;  /* 0x0000c0200c0a7890 */ /* 0x000fe2000fffe0ff */
[----:B------:R-:W-:Y:S01]  /*19f0*/  ISETP.GE.AND P0, PT, R7, 0x1, PT ;  /* 0x000000010700780c */ /* 0x000fe20003f06270 */
[----:B------:R-:W-:-:S03]  /*1a00*/  USHF.L.U32 UR11, UR7, 0x6, URZ ;  /* 0x00000006070b7899 */ /* 0x000fc600080006ff */
        /* <DEDUP_REMOVED lines=13> */
.L_x_58:
[----:B--2---:R-:W-:Y:S05]  /*1ae0*/  BSYNC.RECONVERGENT B4 ;  /* 0x0000000000047941 */ /* 0x004fea0003800200 */
.L_x_57:
[----:B------:R-:W-:Y:S05]  /*1af0*/  @!P0 BRA `(.L_x_59) ;  /* 0x0000000800388947 */ /* 0x000fea0003800000 */
[----:B---34-:R-:W-:Y:S01]  /*1b00*/  BAR.SYNC.DEFER_BLOCKING 0x0 ;  /* 0x0000000000007b1d */ /* 0x018fe20000010000 */
[----:B------:R-:W-:Y:S01]  /*1b10*/  ELECT P1, URZ, PT ;  /* 0x0000000000ff782f */ /* 0x000fe20003820000 */
[----:B------:R-:W-:Y:S01]  /*1b20*/  @!P3 IMAD.MOV.U32 R2, RZ, RZ, 0x3000 ;  /* 0x00003000ff02b424 */ /* 0x000fe200078e00ff */
[----:B------:R-:W-:Y:S02]  /*1b30*/  ULOP3.LUT UR6, UR13, 0x1, URZ, 0xc0, !UPT ;  /* 0x000000010d067892 */ /* 0x000fe4000f8ec0ff */
[----:B------:R-:W-:Y:S01]  /*1b40*/  ISETP.LT.U32.AND P1, PT, R36, 0x20, P1 ;  /* 0x000000202400780c */ /* 0x000fe20000f21070 */
[----:B------:R-:W-:Y:S02]  /*1b50*/  UIADD3 UR4, UPT, UPT, UR12, 0x8000, URZ ;  /* 0x000080000c047890 */ /* 0x000fe4000fffe0ff */
[----:B------:R-:W-:Y:S02]  /*1b60*/  ULEA UR28, UR6, UR12, 0xc ;  /* 0x0000000c061c7291 */ /* 0x000fe4000f8e60ff */
[----:B------:R-:W-:Y:S01]  /*1b70*/  ULEA UR30, UR6, UR16, 0x6 ;  /* 0x00000010061e7291 */ /* 0x000fe2000f8e30ff */
[----:B------:R-:W-:Y:S01]  /*1b80*/  UMOV UR7, UR11 ;  /* 0x0000000b00077c82 */ /* 0x000fe20008000000 */
[----:B------:R-:W-:-:S04]  /*1b90*/  ELECT P0, URZ, PT ;  /* 0x0000000000ff782f */ /* 0x000fc80003800000 */
[----:B------:R-:W-:Y:S02]  /*1ba0*/  ISETP.LT.U32.AND P0, PT, R36, 0x40, P0 ;  /* 0x000000402400780c */ /* 0x000fe40000701070 */
[----:B------:R-:W-:Y:S01]  /*1bb0*/  VOTEU.ANY UP0, P1 ;  /* 0x0000000000ff7886 */ /* 0x000fe20000800100 */
[----:B------:R-:W-:-:S04]  /*1bc0*/  VOTEU.ANY UP2, P1 ;  /* 0x0000000000ff7886 */ /* 0x000fc80000840100 */
[----:B------:R-:W-:Y:S02]  /*1bd0*/  @UP0 UIADD3 UR5, UPT, UPT, UR12, 0xc000, URZ ;  /* 0x0000c0000c050890 */ /* 0x000fe4000fffe0ff */
[----:B------:R2:W-:Y:S01]  /*1be0*/  @!P3 SYNCS.ARRIVE.TRANS64 RZ, [UR12+0xc000], R2 ;  /* 0x00c00002ffffb9a7 */ /* 0x0005e2000800000c */
[----:B------:R-:W-:Y:S01]  /*1bf0*/  @UP0 UMOV UR6, URZ ;  /* 0x000000ff00060c82 */ /* 0x000fe20008000000 */
[----:B------:R-:W-:Y:S01]  /*1c00*/  BAR.SYNC.DEFER_BLOCKING 0x0 ;  /* 0x0000000000007b1d */ /* 0x000fe20000010000 */
[----:B------:R-:W-:-:S05]  /*1c10*/  UISETP.NE.U32.AND UP0, UPT, UR13, URZ, UPT ;  /* 0x000000ff0d00728c */ /* 0x000fca000bf05070 */
[----:B------:R-:W-:Y:S01]  /*1c20*/  VOTEU.ANY UP1, P0 ;  /* 0x0000000000ff7886 */ /* 0x000fe20000020100 */
[----:B------:R-:W-:-:S04]  /*1c30*/  VOTEU.ANY UP3, P0 ;  /* 0x0000000000ff7886 */ /* 0x000fc80000060100 */
[----:B------:R-:W-:Y:S01]  /*1c40*/  @UP1 UIADD3 UR29, UPT, UPT, UR12, 0xc000, URZ ;  /* 0x0000c0000c1d1890 */ /* 0x000fe2000fffe0ff */
[----:B------:R-:W-:Y:S01]  /*1c50*/  @UP1 UMOV UR31, URZ ;  /* 0x000000ff001f1c82 */ /* 0x000fe20008000000 */
[----:B------:R2:W-:Y:S01]  /*1c60*/  @UP2 UTMALDG.2D [UR4], [UR20] ;  /* 0x00000004140025b4 */ /* 0x0005e20008008000 */
[----:B------:R3:W-:Y:S06]  /*1c70*/  MEMBAR.ALL.CTA ;  /* 0x0000000000007992 */ /* 0x0007ec0000008000 */
[----:B---3--:R-:W3:Y:S02]  /*1c80*/  FENCE.VIEW.ASYNC.S ;  /* 0x00000000000073c6 */ /* 0x008ee40000000000 */
[----:B---3--:R-:W-:Y:S06]  /*1c90*/  BAR.SYNC.DEFER_BLOCKING 0x0 ;  /* 0x0000000000007b1d */ /* 0x008fec0000010000 */
[----:B------:R2:W-:Y:S02]  /*1ca0*/  @UP3 UTMALDG.2D [UR28], [UR22] ;  /* 0x0000001c160035b4 */ /* 0x0005e40008008000 */
[----:B------:R-:W-:Y:S06]  /*1cb0*/  BAR.SYNC.DEFER_BLOCKING 0x0 ;  /* 0x0000000000007b1d */ /* 0x000fec0000010000 */
[----:B------:R-:W3:Y:S02]  /*1cc0*/  SYNCS.PHASECHK.TRANS64.TRYWAIT P0, [UR12+0xc000], RZ ;  /* 0x00c000ffff0075a7 */ /* 0x000ee4000800110c */
[----:B--23--:R-:W-:Y:S05]  /*1cd0*/  @!P0 BRA `(.L_x_60) ;  /* 0x0000000c00a88947 */ /* 0x00cfea0003800000 */
.L_x_78:
[----:B------:R-:W-:Y:S05]  /*1ce0*/  BRA.U UP0, `(.L_x_61) ;  /* 0x0000000100587547 */ /* 0x000fea000b800000 */
[----:B------:R-:W-:Y:S02]  /*1cf0*/  USHF.R.U32.HI UR6, URZ, 0x4, UR12 ;  /* 0x00000004ff067899 */ /* 0x000fe4000801160c */
[----:B------:R-:W-:Y:S02]  /*1d00*/  USHF.R.U32.HI UR4, URZ, 0x4, UR4 ;  /* 0x00000004ff047899 */ /* 0x000fe40008011604 */
[----:B------:R-:W-:Y:S02]  /*1d10*/  USGXT.U32 UR6, UR6, 0xe ;  /* 0x0000000e0606789a */ /* 0x000fe40008000000 */
[----:B------:R-:W-:Y:S01]  /*1d20*/  USGXT.U32 UR4, UR4, 0xe ;  /* 0x0000000e0404789a */ /* 0x000fe20008000000 */
[----:B------:R-:W-:Y:S01]  /*1d30*/  UMOV UR18, 0x1000080 ;  /* 0x0100008000127882 */ /* 0x000fe20000000000 */
[----:B------:R-:W-:Y:S01]  /*1d40*/  UMOV UR19, 0x40004040 ;  /* 0x4000404000137882 */ /* 0x000fe20000000000 */
[----:B------:R-:W-:Y:S01]  /*1d50*/  UMOV UR7, URZ ;  /* 0x000000ff00077c82 */ /* 0x000fe20008000000 */
[----:B------:R-:W-:Y:S01]  /*1d60*/  UMOV UR8, 0xfffffffe ;  /* 0xfffffffe00087882 */ /* 0x000fe20000000000 */
[----:B------:R-:W-:Y:S01]  /*1d70*/  UMOV UR9, 0x7fffbfdf ;  /* 0x7fffbfdf00097882 */ /* 0x000fe20000000000 */
[----:B------:R-:W-:Y:S01]  /*1d80*/  UMOV UR5, URZ ;  /* 0x000000ff00057c82 */ /* 0x000fe20008000000 */
[----:B------:R-:W-:-:S02]  /*1d90*/  UIADD3.64 UR18, UPT, UPT, UR6, UR18, URZ ;  /* 0x0000001206127297 */ /* 0x000fc4000fffe0ff */
[----:B------:R-:W-:Y:S02]  /*1da0*/  ULOP3.LUT UR6, UR6, 0x1000000, URZ, 0xfc, !UPT ;  /* 0x0100000006067892 */ /* 0x000fe4000f8efcff */
[----:B------:R-:W-:Y:S01]  /*1db0*/  UIADD3.64 UR8, UPT, UPT, UR4, -UR8, URZ ;  /* 0x8000000804087297 */ /* 0x000fe2000fffe0ff */
[----:B------:R-:W-:Y:S01]  /*1dc0*/  UMOV UR26, 0x0 ;  /* 0x00000000001a7882 */ /* 0x000fe20000000000 */
[----:B------:R-:W-:Y:S01]  /*1dd0*/  UMOV UR27, 0x4210010 ;  /* 0x04210010001b7882 */ /* 0x000fe20000000000 */
[----:B------:R-:W-:Y:S01]  /*1de0*/  UMOV UR5, 0x80004020 ;  /* 0x8000402000057882 */ /* 0x000fe20000000000 */
[----:B------:R-:W-:Y:S01]  /*1df0*/  UMOV UR7, 0x40004040 ;  /* 0x4000404000077882 */ /* 0x000fe20000000000 */
[----:B------:R-:W-:Y:S01]  /*1e00*/  UMOV UR28, 0x0 ;  /* 0x00000000001c7882 */ /* 0x000fe20000000000 */
[----:B------:R-:W-:Y:S01]  /*1e10*/  UMOV UR29, 0x4210010 ;  /* 0x04210010001d7882 */ /* 0x000fe20000000000 */
[----:B------:R2:W-:Y:S02]  /*1e20*/  UTCHMMA gdesc[UR4], gdesc[UR6], tmem[UR24], tmem[UR26], idesc[UR27], !UPT ;  /* 0x00ff1a06040075ea */ /* 0x0005e4000f800018 */
[----:B------:R2:W-:Y:S01]  /*1e30*/  UTCHMMA gdesc[UR8], gdesc[UR18], tmem[UR24], tmem[UR28], idesc[UR29], UPT ;  /* 0x00ff1c12080075ea */ /* 0x0005e2000b800018 */
[----:B------:R-:W-:-:S02]  /*1e40*/  NOP ;  /* 0x0000000000007918 */ /* 0x000fc40000000000 */
.L_x_61:
[----:B------:R-:W-:Y:S01]  /*1e50*/  ELECT P0, URZ, PT ;  /* 0x0000000000ff782f */ /* 0x000fe20003800000 */
[----:B--2---:R-:W-:Y:S01]  /*1e60*/  UMOV UR4, UR10 ;  /* 0x0000000a00047c82 */ /* 0x004fe20008000000 */
[----:B------:R-:W-:Y:S02]  /*1e70*/  UMOV UR5, URZ ;  /* 0x000000ff00057c82 */ /* 0x000fe40008000000 */
[----:B------:R-:W-:-:S13]  /*1e80*/  ISETP.LT.U32.AND P0, PT, R36, 0x20, P0 ;  /* 0x000000202400780c */ /* 0x000fda0000701070 */
[----:B------:R-:W-:Y:S01]  /*1e90*/  VOTEU.ANY UP0, P0 ;  /* 0x0000000000ff7886 */ /* 0x000fe20000000100 */
[----:B------:R-:W-:Y:S01]  /*1ea0*/  VOTEU.ANY UP1, P0 ;  /* 0x0000000000ff7886 */ /* 0x000fe20000020100 */
[----:B------:R-:W-:-:S03]  /*1eb0*/  ISETP.GE.U32.AND P0, PT, R7, 0x21, PT ;  /* 0x000000210700780c */ /* 0x000fc60003f06070 */
[----:B------:R-:W-:Y:S02]  /*1ec0*/  @UP0 UMOV UR4, UR4 ;  /* 0x0000000400040c82 */ /* 0x000fe40008000000 */
[----:B------:R2:W-:Y:S01]  /*1ed0*/  @UP1 UTCBAR [UR4], URZ ;  /* 0x000000ff040013e9 */ /* 0x0005e200080000ff */
[----:B------:R-:W-:Y:S06]  /*1ee0*/  BAR.SYNC.DEFER_BLOCKING 0x0 ;  /* 0x0000000000007b1d */ /* 0x000fec0000010000 */
[----:B------:R-:W3:Y:S02]  /*1ef0*/  SYNCS.PHASECHK.TRANS64.TRYWAIT P1, [UR12+0xc020], RZ ;  /* 0x00c020ffff0075a7 */ /* 0x000ee4000802110c */
[----:B--23--:R-:W-:Y:S05]  /*1f00*/  @!P1 BRA `(.L_x_62) ;  /* 0x0000000c00289947 */ /* 0x00cfea0003800000 */
.L_x_79:
[----:B------:R-:W-:Y:S01]  /*1f10*/  IMAD.MOV.U32 R2, RZ, RZ, RZ ;  /* 0x000000ffff027224 */ /* 0x000fe200078e00ff */
[----:B------:R-:W-:Y:S06]  /*1f20*/  @!P0 BRA `(.L_x_59) ;  /* 0x00000004002c8947 */ /* 0x000fec0003800000 */
[----:B------:R-:W2:Y:S01]  /*1f30*/  LDCU UR19, c[0x0][0x3a0] ;  /* 0x00007400ff1377ac */ /* 0x000ea20008000800 */
[----:B------:R-:W-:Y:S01]  /*1f40*/  UMOV UR17, 0x1 ;  /* 0x0000000100117882 */ /* 0x000fe20000000000 */
[----:B------:R-:W-:-:S05]  /*1f50*/  UMOV UR10, 0x20 ;  /* 0x00000020000a7882 */ /* 0x000fca0000000000 */
.L_x_66:
[----:B------:R-:W-:Y:S01]  /*1f60*/  BAR.SYNC.DEFER_BLOCKING 0x0 ;  /* 0x0000000000007b1d */ /* 0x000fe20000010000 */
[----:B------:R-:W-:Y:S01]  /*1f70*/  ULEA UR18, UR17, UR12, 0x3 ;  /* 0x0000000c11127291 */ /* 0x000fe2000f8e18ff */
[----:B-----5:R-:W-:Y:S01]  /*1f80*/  @!P3 IMAD.MOV.U32 R3, RZ, RZ, 0x3000 ;  /* 0x00003000ff03b424 */ /* 0x020fe200078e00ff */
[----:B------:R-:W-:Y:S01]  /*1f90*/  ELECT P1, URZ, PT ;  /* 0x0000000000ff782f */ /* 0x000fe20003820000 */
[----:B------:R-:W-:-:S03]  /*1fa0*/  ULEA UR8, UR17, UR12, 0xc ;  /* 0x0000000c11087291 */ /* 0x000fc6000f8e60ff */
[----:B------:R-:W-:Y:S02]  /*1fb0*/  ISETP.LT.U32.AND P1, PT, R36, 0x20, P1 ;  /* 0x000000202400780c */ /* 0x000fe40000f21070 */
[----:B------:R-:W-:Y:S01]  /*1fc0*/  ELECT P0, URZ, PT ;  /* 0x0000000000ff782f */ /* 0x000fe20003800000 */
[----:B------:R-:W-:-:S03]  /*1fd0*/  UIADD3 UR8, UPT, UPT, UR8, 0x8000, URZ ;  /* 0x0000800008087890 */ /* 0x000fc6000fffe0ff */
[----:B------:R-:W-:Y:S01]  /*1fe0*/  ISETP.LT.U32.AND P0, PT, R36, 0x40, P0 ;  /* 0x000000402400780c */ /* 0x000fe20000701070 */
[----:B------:R-:W-:Y:S02]  /*1ff0*/  ULEA UR4, UR17, UR12, 0xd ;  /* 0x0000000c11047291 */ /* 0x000fe4000f8e68ff */
[----:B------:R-:W-:Y:S01]  /*2000*/  ULOP3.LUT UR5, UR13, 0x1, URZ, 0xc0, !UPT ;  /* 0x000000010d057892 */ /* 0x000fe2000f8ec0ff */
[----:B------:R-:W-:-:S03]  /*2010*/  UMOV UR31, UR10 ;  /* 0x0000000a001f7c82 */ /* 0x000fc60008000000 */
[----:B------:R-:W-:Y:S01]  /*2020*/  ULEA UR28, UR5, UR4, 0xc ;  /* 0x00000004051c7291 */ /* 0x000fe2000f8e60ff */
[----:B------:R-:W-:Y:S01]  /*2030*/  VOTEU.ANY UP0, P1 ;  /* 0x0000000000ff7886 */ /* 0x000fe20000800100 */
[----:B------:R-:W-:Y:S01]  /*2040*/  ULEA UR30, UR5, UR16, 0x6 ;  /* 0x00000010051e7291 */ /* 0x000fe2000f8e30ff */
[----:B------:R3:W-:Y:S03]  /*2050*/  @!P3 SYNCS.ARRIVE.TRANS64 RZ, [UR18+0xc000], R3 ;  /* 0x00c00003ffffb9a7 */ /* 0x0007e60008000012 */
[----:B------:R-:W-:Y:S01]  /*2060*/  VOTEU.ANY UP1, P0 ;  /* 0x0000000000ff7886 */ /* 0x000fe20000020100 */
[----:B------:R-:W-:Y:S01]  /*2070*/  @UP0 UIADD3 UR9, UPT, UPT, UR18, 0xc000, URZ ;  /* 0x0000c00012090890 */ /* 0x000fe2000fffe0ff */
[----:B------:R-:W-:Y:S01]  /*2080*/  VOTEU.ANY UP0, P1 ;  /* 0x0000000000ff7886 */ /* 0x000fe20000800100 */
[----:B------:R-:W-:Y:S02]  /*2090*/  BAR.SYNC.DEFER_BLOCKING 0x0 ;  /* 0x0000000000007b1d */ /* 0x000fe40000010000 */
[----:B------:R-:W-:Y:S01]  /*20a0*/  @UP1 UIADD3 UR29, UPT, UPT, UR18, 0xc000, URZ ;  /* 0x0000c000121d1890 */ /* 0x000fe2000fffe0ff */
[----:B---3--:R-:W-:-:S03]  /*20b0*/  IMAD.U32 R3, R2, -0x80000000, RZ ;  /* 0x8000000002037824 */ /* 0x008fc600078e00ff */
[----:B------:R-:W-:Y:S01]  /*20c0*/  VOTEU.ANY UP1, P0 ;  /* 0x0000000000ff7886 */ /* 0x000fe20000020100 */
[----:B------:R3:W-:Y:S01]  /*20d0*/  @UP0 UTMALDG.2D [UR8], [UR20] ;  /* 0x00000008140005b4 */ /* 0x0007e20008008000 */
[----:B------:R-:W-:Y:S01]  /*20e0*/  UISETP.NE.U32.AND UP0, UPT, UR13, URZ, UPT ;  /* 0x000000ff0d00728c */ /* 0x000fe2000bf05070 */
[----:B------:R4:W-:Y:S06]  /*20f0*/  MEMBAR.ALL.CTA ;  /* 0x0000000000007992 */ /* 0x0009ec0000008000 */
[----:B----4-:R-:W4:Y:S02]  /*2100*/  FENCE.VIEW.ASYNC.S ;  /* 0x00000000000073c6 */ /* 0x010f240000000000 */
[----:B----4-:R-:W-:Y:S06]  /*2110*/  BAR.SYNC.DEFER_BLOCKING 0x0 ;  /* 0x0000000000007b1d */ /* 0x010fec0000010000 */
[----:B------:R3:W-:Y:S02]  /*2120*/  @UP1 UTMALDG.2D [UR28], [UR22] ;  /* 0x0000001c160015b4 */ /* 0x0007e40008008000 */
[----:B------:R-:W-:Y:S06]  /*2130*/  BAR.SYNC.DEFER_BLOCKING 0x0 ;  /* 0x0000000000007b1d */ /* 0x000fec0000010000 */
[----:B------:R-:W4:Y:S02]  /*2140*/  SYNCS.PHASECHK.TRANS64.TRYWAIT P0, [UR18+0xc000], R3 ;  /* 0x00c00003ff0075a7 */ /* 0x000f240008001112 */
[----:B---34-:R-:W-:Y:S05]  /*2150*/  @!P0 BRA `(.L_x_63) ;  /* 0x0000000800a08947 */ /* 0x018fea0003800000 */
.L_x_80:
[----:B------:R-:W-:Y:S05]  /*2160*/  BRA.U UP0, `(.L_x_64) ;  /* 0x0000000100507547 */ /* 0x000fea000b800000 */
[----:B------:R-:W-:Y:S02]  /*2170*/  USHF.R.U32.HI UR6, URZ, 0x4, UR8 ;  /* 0x00000004ff067899 */ /* 0x000fe40008011608 */
[----:B------:R-:W-:Y:S02]  /*2180*/  USHF.R.U32.HI UR8, URZ, 0x4, UR4 ;  /* 0x00000004ff087899 */ /* 0x000fe40008011604 */
[----:B------:R-:W-:Y:S02]  /*2190*/  USGXT.U32 UR6, UR6, 0xe ;  /* 0x0000000e0606789a */ /* 0x000fe40008000000 */
[----:B------:R-:W-:Y:S02]  /*21a0*/  USGXT.U32 UR8, UR8, 0xe ;  /* 0x0000000e0808789a */ /* 0x000fe40008000000 */
[----:B------:R-:W-:Y:S02]  /*21b0*/  UIADD3 UR26, UP0, UPT, UR6, 0x2, URZ ;  /* 0x00000002061a7890 */ /* 0x000fe4000ff1e0ff */
[----:B------:R-:W-:Y:S01]  /*21c0*/  UIADD3 UR28, UP1, UPT, UR8, 0x1000080, URZ ;  /* 0x01000080081c7890 */ /* 0x000fe2000ff3e0ff */
[----:B------:R-:W-:Y:S01]  /*21d0*/  UMOV UR4, URZ ;  /* 0x000000ff00047c82 */ /* 0x000fe20008000000 */
[----:B------:R-:W-:Y:S01]  /*21e0*/  UMOV UR5, URZ ;  /* 0x000000ff00057c82 */ /* 0x000fe20008000000 */
[----:B------:R-:W-:-:S02]  /*21f0*/  ULOP3.LUT UR8, UR8, 0x1000000, URZ, 0xfc, !UPT ;  /* 0x0100000008087892 */ /* 0x000fc4000f8efcff */
[----:B------:R-:W-:Y:S02]  /*2200*/  UIADD3.X UR27, UPT, UPT, UR4, -0x7fffbfe0, URZ, UP0, !UPT ;  /* 0x80004020041b7890 */ /* 0x000fe400087fe4ff */
[----:B------:R-:W-:Y:S01]  /*2210*/  UIADD3.X UR29, UPT, UPT, UR5, 0x40004040, URZ, UP1, !UPT ;  /* 0x40004040051d7890 */ /* 0x000fe20008ffe4ff */
[----:B------:R-:W-:Y:S01]  /*2220*/  UMOV UR30, 0x0 ;  /* 0x00000000001e7882 */ /* 0x000fe20000000000 */
[----:B------:R-:W-:Y:S01]  /*2230*/  UMOV UR31, 0x4210010 ;  /* 0x04210010001f7882 */ /* 0x000fe20000000000 */
[----:B------:R-:W-:Y:S01]  /*2240*/  UMOV UR7, 0x80004020 ;  /* 0x8000402000077882 */ /* 0x000fe20000000000 */
[----:B------:R-:W-:Y:S01]  /*2250*/  UMOV UR9, 0x40004040 ;  /* 0x4000404000097882 */ /* 0x000fe20000000000 */
[----:B------:R-:W-:Y:S01]  /*2260*/  UMOV UR4, 0x0 ;  /* 0x0000000000047882 */ /* 0x000fe20000000000 */
[----:B------:R-:W-:Y:S01]  /*2270*/  UMOV UR5, 0x4210010 ;  /* 0x0421001000057882 */ /* 0x000fe20000000000 */
[----:B------:R3:W-:Y:S02]  /*2280*/  UTCHMMA gdesc[UR6], gdesc[UR8], tmem[UR24], tmem[UR30], idesc[UR31], UPT ;  /* 0x00ff1e08060075ea */ /* 0x0007e4000b800018 */
[----:B------:R3:W-:Y:S01]  /*2290*/  UTCHMMA gdesc[UR26], gdesc[UR28], tmem[UR24], tmem[UR4], idesc[UR5], UPT ;  /* 0x00ff041c1a0075ea */ /* 0x0007e2000b800018 */
[----:B------:R-:W-:-:S02]  /*22a0*/  NOP ;  /* 0x0000000000007918 */ /* 0x000fc40000000000 */
.L_x_64:
[----:B------:R-:W-:Y:S01]  /*22b0*/  ELECT P0, URZ, PT ;  /* 0x0000000000ff782f */ /* 0x000fe20003800000 */
[----:B---3--:R-:W-:-:S03]  /*22c0*/  UIADD3 UR4, UPT, UPT, UR18, 0xc020, URZ ;  /* 0x0000c02012047890 */ /* 0x008fc6000fffe0ff */
[----:B------:R-:W-:Y:S01]  /*22d0*/  ISETP.LT.U32.AND P0, PT, R36, 0x20, P0 ;  /* 0x000000202400780c */ /* 0x000fe20000701070 */
[----:B------:R-:W-:-:S12]  /*22e0*/  UMOV UR5, URZ ;  /* 0x000000ff00057c82 */ /* 0x000fd80008000000 */
[----:B------:R-:W-:Y:S01]  /*22f0*/  VOTEU.ANY UP0, P0 ;  /* 0x0000000000ff7886 */ /* 0x000fe20000000100 */
[----:B------:R-:W-:-:S04]  /*2300*/  VOTEU.ANY UP1, P0 ;  /* 0x0000000000ff7886 */ /* 0x000fc80000020100 */
[----:B------:R-:W-:Y:S02]  /*2310*/  @UP0 UMOV UR4, UR4 ;  /* 0x0000000400040c82 */ /* 0x000fe40008000000 */
[----:B------:R3:W-:Y:S01]  /*2320*/  @UP1 UTCBAR [UR4], URZ ;  /* 0x000000ff040013e9 */ /* 0x0007e200080000ff */
[----:B------:R-:W-:Y:S06]  /*2330*/  BAR.SYNC.DEFER_BLOCKING 0x0 ;  /* 0x0000000000007b1d */ /* 0x000fec0000010000 */
[----:B------:R-:W4:Y:S02]  /*2340*/  SYNCS.PHASECHK.TRANS64.TRYWAIT P0, [UR18+0xc020], R3 ;  /* 0x00c02003ff0075a7 */ /* 0x000f240008001112 */
[----:B---34-:R-:W-:Y:S05]  /*2350*/  @!P0 BRA `(.L_x_65) ;  /* 0x00000008002c8947 */ /* 0x018fea0003800000 */
.L_x_81:
[----:B------:R-:W-:Y:S02]  /*2360*/  UIADD3 UR17, UPT, UPT, UR17, 0x1, URZ ;  /* 0x0000000111117890 */ /* 0x000fe4000fffe0ff */
[----:B------:R-:W-:Y:S02]  /*2370*/  UIADD3 UR10, UPT, UPT, UR10, 0x20, URZ ;  /* 0x000000200a0a7890 */ /* 0x000fe4000fffe0ff */
[----:B------:R-:W-:-:S04]  /*2380*/  UISETP.NE.U32.AND UP0, UPT, UR17, 0x4, UPT ;  /* 0x000000041100788c */ /* 0x000fc8000bf05070 */
[----:B------:R-:W-:Y:S02]  /*2390*/  USEL UR17, UR17, URZ, UP0 ;  /* 0x000000ff11117287 */ /* 0x000fe40008000000 */
[----:B------:R-:W-:Y:S02]  /*23a0*/  USEL UR4, URZ, 0x1, UP0 ;  /* 0x00000001ff047887 */ /* 0x000fe40008000000 */
[----:B--2---:R-:W-:-:S04]  /*23b0*/  UISETP.GE.AND UP0, UPT, UR10, UR19, UPT ;  /* 0x000000130a00728c */ /* 0x004fc8000bf06270 */
[----:B------:R-:W-:-:S05]  /*23c0*/  LOP3.LUT R2, R2, UR4, RZ, 0x3c, !PT ;  /* 0x0000000402027c12 */ /* 0x000fca000f8e3cff */
[----:B------:R-:W-:Y:S05]  /*23d0*/  BRA.U !UP0, `(.L_x_66) ;  /* 0xfffffff908e07547 */ /* 0x000fea000b83ffff */
.L_x_59:
[----:B---34-:R-:W-:Y:S01]  /*23e0*/  BAR.SYNC.DEFER_BLOCKING 0x0 ;  /* 0x0000000000007b1d */ /* 0x018fe20000010000 */
[----:B------:R-:W-:-:S05]  /*23f0*/  IMAD.SHL.U32 R2, R0, 0x40, RZ ;  /* 0x0000004000027824 */ /* 0x000fca00078e00ff */
[----:B------:R-:W-:Y:S04]  /*2400*/  BSSY.RECONVERGENT B4, `(.L_x_67) ;  /* 0x0000004000047945 */ /* 0x000fe80003800200 */
[----:B------:R-:W-:Y:S05]  /*2410*/  @P3 BRA `(.L_x_68) ;  /* 0x0000000000083947 */ /* 0x000fea0003800000 */
[----:B------:R-:W2:Y:S02]  /*2420*/  SYNCS.CCTL.IV [UR12+0xc000] ;  /* 0x00c00000ff0079b1 */ /* 0x000ea4000800000c */
[----:B--2---:R-:W2:Y:S02]  /*2430*/  SYNCS.CCTL.IV [UR12+0xc020] ;  /* 0x00c02000ff0079b1 */ /* 0x004ea4000800000c */
.L_x_68:
[----:B------:R-:W-:Y:S05]  /*2440*/  BSYNC.RECONVERGENT B4 ;  /* 0x0000000000047941 */ /* 0x000fea0003800200 */
.L_x_67:
[----:B--2---:R-:W-:Y:S06]  /*2450*/  BAR.SYNC.DEFER_BLOCKING 0x0 ;  /* 0x0000000000007b1d */ /* 0x004fec0000010000 */
[----:B------:R-:W-:Y:S04]  /*2460*/  BSSY.RECONVERGENT B4, `(.L_x_69) ;  /* 0x0000004000047945 */ /* 0x000fe80003800200 */
[----:B------:R-:W-:Y:S05]  /*2470*/  @P3 BRA `(.L_x_70) ;  /* 0x0000000000083947 */ /* 0x000fea0003800000 */
[----:B------:R-:W2:Y:S02]  /*2480*/  SYNCS.CCTL.IV [UR12+0xc008] ;  /* 0x00c00800ff0079b1 */ /* 0x000ea4000800000c */
[----:B--2---:R-:W2:Y:S02]  /*2490*/  SYNCS.CCTL.IV [UR12+0xc028] ;  /* 0x00c02800ff0079b1 */ /* 0x004ea4000800000c */
.L_x_70:
[----:B------:R-:W-:Y:S05]  /*24a0*/  BSYNC.RECONVERGENT B4 ;  /* 0x0000000000047941 */ /* 0x000fea0003800200 */
.L_x_69:
[----:B--2---:R-:W-:Y:S06]  /*24b0*/  BAR.SYNC.DEFER_BLOCKING 0x0 ;  /* 0x0000000000007b1d */ /* 0x004fec0000010000 */
[----:B------:R-:W-:Y:S04]  /*24c0*/  BSSY.RECONVERGENT B4, `(.L_x_71) ;  /* 0x0000004000047945 */ /* 0x000fe80003800200 */
[----:B------:R-:W-:Y:S05]  /*24d0*/  @P3 BRA `(.L_x_72) ;  /* 0x0000000000083947 */ /* 0x000fea0003800000 */
[----:B------:R-:W2:Y:S02]  /*24e0*/  SYNCS.CCTL.IV [UR12+0xc010] ;  /* 0x00c01000ff0079b1 */ /* 0x000ea4000800000c */
[----:B--2---:R-:W2:Y:S02]  /*24f0*/  SYNCS.CCTL.IV [UR12+0xc030] ;  /* 0x00c03000ff0079b1 */ /* 0x004ea4000800000c */
.L_x_72:
[----:B------:R-:W-:Y:S05]  /*2500*/  BSYNC.RECONVERGENT B4 ;  /* 0x0000000000047941 */ /* 0x000fea0003800200 */
.L_x_71:
[----:B--2---:R-:W-:Y:S06]  /*2510*/  BAR.SYNC.DEFER_BLOCKING 0x0 ;  /* 0x0000000000007b1d */ /* 0x004fec0000010000 */
[----:B------:R-:W-:Y:S04]  /*2520*/  BSSY.RECONVERGENT B4, `(.L_x_73) ;  /* 0x0000004000047945 */ /* 0x000fe80003800200 */
[----:B------:R-:W-:Y:S05]  /*2530*/  @P3 BRA `(.L_x_74) ;  /* 0x0000000000083947 */ /* 0x000fea0003800000 */
[----:B------:R-:W2:Y:S02]  /*2540*/  SYNCS.CCTL.IV [UR12+0xc018] ;  /* 0x00c01800ff0079b1 */ /* 0x000ea4000800000c */
[----:B--2---:R-:W2:Y:S02]  /*2550*/  SYNCS.CCTL.IV [UR12+0xc038] ;  /* 0x00c03800ff0079b1 */ /* 0x004ea4000800000c */
.L_x_74:
[----:B------:R-:W-:Y:S05]  /*2560*/  BSYNC.RECONVERGENT B4 ;  /* 0x0000000000047941 */ /* 0x000fea0003800200 */
.L_x_73:
[----:B------:R-:W-:Y:S01]  /*2570*/  USHF.L.U32 UR4, UR13, 0x15, URZ ;  /* 0x000000150d047899 */ /* 0x000fe200080006ff */
[----:B-----5:R-:W-:Y:S01]  /*2580*/  IMAD.SHL.U32 R3, R0, 0x10, RZ ;  /* 0x0000001000037824 */ /* 0x020fe200078e00ff */
[----:B------:R-:W-:Y:S01]  /*2590*/  USHF.L.U32 UR5, UR13, 0x4, URZ ;  /* 0x000000040d057899 */ /* 0x000fe200080006ff */
[----:B------:R-:W-:Y:S01]  /*25a0*/  LOP3.LUT R2, R2, 0x3800, RZ, 0xc0, !PT ;  /* 0x0000380002027812 */ /* 0x000fe200078ec0ff */
[----:B------:R-:W-:Y:S02]  /*25b0*/  ULOP3.LUT UR4, UR4, 0x600000, URZ, 0xc0, !UPT ;  /* 0x0060000004047892 */ /* 0x000fe4000f8ec0ff */
[----:B------:R-:W-:Y:S01]  /*25c0*/  ULOP3.LUT UR5, UR5, 0x40, URZ, 0xc0, !UPT ;  /* 0x0000004005057892 */ /* 0x000fe2000f8ec0ff */
[----:B------:R-:W-:Y:S01]  /*25d0*/  LOP3.LUT R3, R2, 0x70, R3, 0xf8, !PT ;  /* 0x0000007002037812 */ /* 0x000fe200078ef803 */
[C---:B------:R-:W-:Y:S01]  /*25e0*/  IMAD.SHL.U32 R2, R0.reuse, 0x4, RZ ;  /* 0x0000000400027824 */ /* 0x040fe200078e00ff */
[----:B------:R-:W-:Y:S01]  /*25f0*/  ELECT P0, URZ, PT ;  /* 0x0000000000ff782f */ /* 0x000fe20003800000 */
[----:B------:R-:W-:Y:S01]  /*2600*/  IMAD.SHL.U32 R0, R0, 0x80, RZ ;  /* 0x0000008000007824 */ /* 0x000fe200078e00ff */
[----:B------:R-:W-:-:S02]  /*2610*/  UIADD3 UR4, UPT, UPT, UR5, UR4, UR24 ;  /* 0x0000000405047290 */ /* 0x000fc4000fffe018 */
[----:B------:R-:W-:Y:S01]  /*2620*/  LOP3.LUT R3, R3, 0x40, R2, 0x78, !PT ;  /* 0x0000004003037812 */ /* 0x000fe200078e7802 */
[----:B------:R-:W-:Y:S01]  /*2630*/  ULOP3.LUT UR13, UR13, 0x1, URZ, 0xc0, !UPT ;  /* 0x000000010d0d7892 */ /* 0x000fe2000f8ec0ff */
[----:B------:R-:W-:Y:S01]  /*2640*/  ISETP.LT.U32.AND P0, PT, R36, 0x40, P0 ;  /* 0x000000402400780c */ /* 0x000fe20000701070 */
[----:B------:R-:W-:Y:S01]  /*2650*/  UMOV UR6, UR11 ;  /* 0x0000000b00067c82 */ /* 0x000fe20008000000 */
[----:B------:R-:W-:Y:S01]  /*2660*/  LOP3.LUT R0, R3, 0x780, R0, 0xf8, !PT ;  /* 0x0000078003007812 */ /* 0x000fe200078ef800 */
[----:B------:R-:W-:Y:S02]  /*2670*/  ULEA UR5, UR13, UR16, 0x6 ;  /* 0x000000100d057291 */ /* 0x000fe4000f8e30ff */
[----:B------:R-:W-:Y:S01]  /*2680*/  LDTM.16dp32bit_t0_t15.x32 R4, tmem[UR4] ;  /* 0x00000004000479ee */ /* 0x000fe20008a80000 */
[----:B------:R-:W3:Y:S01]  /*2690*/  LDTM.16dp32bit_t16_t31.x32 R4, tmem[UR4+0x20] ;  /* 0x00002004000479ee */ /* 0x000ee20008aa0000 */
[C---:B------:R-:W-:Y:S01]  /*26a0*/  LOP3.LUT R2, R0.reuse, 0x10, RZ, 0x3c, !PT ;  /* 0x0000001000027812 */ /* 0x040fe200078e3cff */
[----:B------:R-:W-:Y:S01]  /*26b0*/  NOP ;  /* 0x0000000000007918 */ /* 0x000fe20000000000 */
[----:B------:R-:W-:Y:S01]  /*26c0*/  LOP3.LUT R3, R0, 0x20, RZ, 0x3c, !PT ;  /* 0x0000002000037812 */ /* 0x000fe200078e3cff */
[----:B------:R-:W-:-:S03]  /*26d0*/  ULEA UR4, UR13, UR12, 0xd ;  /* 0x0000000c0d047291 */ /* 0x000fc6000f8e68ff */
[----:B---3--:R-:W-:Y:S01]  /*26e0*/  VOTEU.ANY UP1, P0 ;  /* 0x0000000000ff7886 */ /* 0x008fe20000020100 */
[----:B------:R-:W-:Y:S01]  /*26f0*/  VOTEU.ANY UP0, P0 ;  /* 0x0000000000ff7886 */ /* 0x000fe20000000100 */
[----:B------:R-:W-:Y:S02]  /*2700*/  F2FP.F16.F32.PACK_AB R4, R5, R4 ;  /* 0x000000040504723e */ /* 0x000fe400000000ff */
[----:B------:R-:W-:Y:S02]  /*2710*/  F2FP.F16.F32.PACK_AB R5, R7, R6 ;  /* 0x000000060705723e */ /* 0x000fe400000000ff */
[----:B------:R-:W-:Y:S02]  /*2720*/  F2FP.F16.F32.PACK_AB R12, R13, R12 ;  /* 0x0000000c0d0c723e */ /* 0x000fe400000000ff */
[----:B------:R-:W-:Y:S02]  /*2730*/  F2FP.F16.F32.PACK_AB R6, R9, R8 ;  /* 0x000000080906723e */ /* 0x000fe400000000ff */
[----:B------:R-:W-:-:S02]  /*2740*/  F2FP.F16.F32.PACK_AB R7, R11, R10 ;  /* 0x0000000a0b07723e */ /* 0x000fc400000000ff */
[----:B------:R-:W-:Y:S02]  /*2750*/  F2FP.F16.F32.PACK_AB R13, R15, R14 ;  /* 0x0000000e0f0d723e */ /* 0x000fe400000000ff */
[----:B------:R-:W-:Y:S01]  /*2760*/  F2FP.F16.F32.PACK_AB R20, R21, R20 ;  /* 0x000000141514723e */ /* 0x000fe200000000ff */
[----:B--2---:R2:W-:Y:S01]  /*2770*/  STS.128 [R0+UR12], R4 ;  /* 0x0000000400007988 */ /* 0x0045e20008000c0c */
[----:B------:R-:W-:Y:S02]  /*2780*/  F2FP.F16.F32.PACK_AB R14, R17, R16 ;  /* 0x00000010110e723e */ /* 0x000fe400000000ff */
[----:B------:R-:W-:Y:S02]  /*2790*/  F2FP.F16.F32.PACK_AB R15, R19, R18 ;  /* 0x00000012130f723e */ /* 0x000fe400000000ff */
[----:B------:R-:W-:Y:S02]  /*27a0*/  F2FP.F16.F32.PACK_AB R21, R23, R22 ;  /* 0x000000161715723e */ /* 0x000fe400000000ff */
[----:B------:R-:W-:Y:S01]  /*27b0*/  F2FP.F16.F32.PACK_AB R28, R29, R28 ;  /* 0x0000001c1d1c723e */ /* 0x000fe200000000ff */
[----:B------:R2:W-:Y:S01]  /*27c0*/  STS.128 [R2+UR12], R12 ;  /* 0x0000000c02007988 */ /* 0x0005e20008000c0c */
[----:B------:R-:W-:-:S02]  /*27d0*/  F2FP.F16.F32.PACK_AB R22, R25, R24 ;  /* 0x000000181916723e */ /* 0x000fc400000000ff */
[----:B------:R-:W-:Y:S02]  /*27e0*/  F2FP.F16.F32.PACK_AB R23, R27, R26 ;  /* 0x0000001a1b17723e */ /* 0x000fe400000000ff */
[----:B------:R-:W-:Y:S02]  /*27f0*/  F2FP.F16.F32.PACK_AB R29, R31, R30 ;  /* 0x0000001e1f1d723e */ /* 0x000fe400000000ff */
[----:B------:R-:W-:Y:S01]  /*2800*/  F2FP.F16.F32.PACK_AB R30, R33, R32 ;  /* 0x00000020211e723e */ /* 0x000fe200000000ff */
[----:B------:R2:W-:Y:S01]  /*2810*/  STS.128 [R3+UR12], R20 ;  /* 0x0000001403007988 */ /* 0x0005e20008000c0c */
[----:B------:R-:W-:Y:S02]  /*2820*/  F2FP.F16.F32.PACK_AB R31, R35, R34 ;  /* 0x00000022231f723e */ /* 0x000fe400000000ff */
[----:B------:R-:W-:-:S05]  /*2830*/  LOP3.LUT R8, R0, 0x30, RZ, 0x3c, !PT ;  /* 0x0000003000087812 */ /* 0x000fca00078e3cff */
[----:B------:R2:W-:Y:S01]  /*2840*/  STS.128 [R8+UR12], R28 ;  /* 0x0000001c08007988 */ /* 0x0005e20008000c0c */
[----:B------:R3:W-:Y:S06]  /*2850*/  MEMBAR.ALL.CTA ;  /* 0x0000000000007992 */ /* 0x0007ec0000008000 */
[----:B---3--:R-:W3:Y:S02]  /*2860*/  FENCE.VIEW.ASYNC.S ;  /* 0x00000000000073c6 */ /* 0x008ee40000000000 */
[----:B---3--:R-:W-:Y:S06]  /*2870*/  BAR.SYNC.DEFER_BLOCKING 0x0 ;  /* 0x0000000000007b1d */ /* 0x008fec0000010000 */
[----:B------:R2:W-:Y:S01]  /*2880*/  @UP1 UTMASTG.2D [UR4], [UR14] ;  /* 0x000000040e0013b5 */ /* 0x0005e20008008000 */
[----:B------:R0:W-:Y:S01]  /*2890*/  UTMACMDFLUSH ;  /* 0x00000000000079b7 */ /* 0x0001e20000000000 */
[----:B------:R-:W-:-:S04]  /*28a0*/  DEPBAR.LE SB0, 0x0 ;  /* 0x000080000000791a */ /* 0x000fc80000000000 */
[----:B------:R-:W-:Y:S08]  /*28b0*/  BAR.SYNC.DEFER_BLOCKING 0x0 ;  /* 0x0000000000007b1d */ /* 0x000ff00000010000 */
[----:B------:R-:W-:Y:S06]  /*28c0*/  BAR.SYNC.DEFER_BLOCKING 0x0 ;  /* 0x0000000000007b1d */ /* 0x000fec0000010000 */
[----:B--2---:R-:W-:Y:S05]  /*28d0*/  @P2 BRA `(.L_x_75) ;  /* 0x0000000000a02947 */ /* 0x004fea0003800000 */
[----:B------:R-:W2:Y:S01]  /*28e0*/  S2UR UR5, SR_CgaCtaId ;  /* 0x00000000000579c3 */ /* 0x000ea20000008800 */
[----:B------:R-:W-:Y:S01]  /*28f0*/  NOP ;  /* 0x0000000000007918 */ /* 0x000fe20000000000 */
[----:B------:R-:W-:Y:S01]  /*2900*/  UMOV UR4, 0x50 ;  /* 0x0000005000047882 */ /* 0x000fe20000000000 */
[----:B------:R-:W-:Y:S02]  /*2910*/  IMAD.U32 R0, RZ, RZ, UR24 ;  /* 0x00000018ff007e24 */ /* 0x000fe4000f8e00ff */
[----:B------:R-:W-:Y:S02]  /*2920*/  IMAD.MOV.U32 R3, RZ, RZ, 0xf ;  /* 0x0000000fff037424 */ /* 0x000fe400078e00ff */
[----:B------:R-:W-:Y:S01]  /*2930*/  IMAD.MOV.U32 R7, RZ, RZ, 0x1 ;  /* 0x00000001ff077424 */ /* 0x000fe200078e00ff */
[----:B------:R-:W-:-:S04]  /*2940*/  LOP3.LUT R0, R0, 0xffff, RZ, 0xc0, !PT ;  /* 0x0000ffff00007812 */ /* 0x000fc800078ec0ff */
[----:B------:R-:W-:-:S05]  /*2950*/  SHF.R.U32.HI R0, RZ, 0x5, R0 ;  /* 0x00000005ff007819 */ /* 0x000fca0000011600 */
[----:B------:R-:W-:Y:S01]  /*2960*/  VIADD R2, R0, 0x10 ;  /* 0x0000001000027836 */ /* 0x000fe20000000000 */
[----:B------:R-:W-:Y:S01]  /*2970*/  SHF.L.U32 R0, R3, R0, RZ ;  /* 0x0000000003007219 */ /* 0x000fe200000006ff */
[----:B--2---:R-:W-:-:S03]  /*2980*/  ULEA UR6, UR5, UR4, 0x18 ;  /* 0x0000000405067291 */ /* 0x004fc6000f8ec0ff */
[----:B------:R-:W-:-:S04]  /*2990*/  SHF.L.U32 R3, R7, R2, RZ ;  /* 0x0000000207037219 */ /* 0x000fc800000006ff */
[----:B------:R-:W-:Y:S02]  /*29a0*/  LOP3.LUT R0, R3, R0, RZ, 0xfc, !PT ;  /* 0x0000000003007212 */ /* 0x000fe400078efcff */
[----:B------:R-:W2:Y:S02]  /*29b0*/  LDS R5, [UR6] ;  /* 0x00000006ff057984 */ /* 0x000ea40008000800 */
[C---:B------:R-:W-:Y:S02]  /*29c0*/  LOP3.LUT R2, R0.reuse, 0xffff, RZ, 0xc0, !PT ;  /* 0x0000ffff00027812 */ /* 0x040fe400078ec0ff */
[----:B--2---:R-:W-:-:S04]  /*29d0*/  LOP3.LUT R3, R0, 0xffff, R5, 0x80, !PT ;  /* 0x0000ffff00037812 */ /* 0x004fc800078e8005 */
[----:B------:R-:W-:-:S13]  /*29e0*/  ISETP.NE.AND P0, PT, R3, R2, PT ;  /* 0x000000020300720c */ /* 0x000fda0003f05270 */
[----:B------:R-:W-:Y:S05]  /*29f0*/  @P0 BRA `(.L_x_76) ;  /* 0x0000000000500947 */ /* 0x000fea0003800000 */
[----:B------:R-:W-:Y:S02]  /*2a00*/  SHF.R.U32.HI R5, RZ, 0x10, R5 ;  /* 0x00000010ff057819 */ /* 0x000fe40000011605 */
[----:B------:R-:W-:-:S04]  /*2a10*/  SHF.R.U32.HI R2, RZ, 0x10, R0 ;  /* 0x00000010ff027819 */ /* 0x000fc80000011600 */
[----:B------:R-:W-:-:S04]  /*2a20*/  LOP3.LUT R5, R5, R2, RZ, 0xc0, !PT ;  /* 0x0000000205057212 */ /* 0x000fc800078ec0ff */
[----:B------:R-:W-:-:S13]  /*2a30*/  ISETP.NE.AND P0, PT, R5, R2, PT ;  /* 0x000000020500720c */ /* 0x000fda0003f05270 */
[----:B------:R-:W-:Y:S05]  /*2a40*/  @P0 BRA `(.L_x_77) ;  /* 0x0000000000300947 */ /* 0x000fea0003800000 */
[----:B------:R-:W-:Y:S01]  /*2a50*/  R2UR UR4, R0 ;  /* 0x00000000000472ca */ /* 0x000fe200000e0000 */
[----:B------:R-:W-:Y:S01]  /*2a60*/  VOTEU.ANY UR5, UPT, PT ;  /* 0x0000000000057886 */ /* 0x000fe200038e0100 */
[----:B------:R-:W2:Y:S01]  /*2a70*/  S2R R0, SR_LANEID ;  /* 0x0000000000007919 */ /* 0x000ea20000000000 */
[----:B------:R-:W-:-:S10]  /*2a80*/  UFLO.U32 UR5, UR5 ;  /* 0x00000005000572bd */ /* 0x000fd400080e0000 */
[----:B------:R-:W-:-:S06]  /*2a90*/  ULOP3.LUT UR4, URZ, UR4, URZ, 0x33, !UPT ;  /* 0x00000004ff047292 */ /* 0x000fcc000f8e33ff */
[----:B------:R-:W-:-:S04]  /*2aa0*/  IMAD.U32 R2, RZ, RZ, UR4 ;  /* 0x00000004ff027e24 */ /* 0x000fc8000f8e00ff */
[----:B------:R-:W3:Y:S02]  /*2ab0*/  REDUX UR7, R2 ;  /* 0x00000000020773c4 */ /* 0x000ee40000000000 */
[----:B------:R4:W-:Y:S01]  /*2ac0*/  UTCATOMSWS.AND URZ, UR4 ;  /* 0x0000000400ff79e3 */ /* 0x0009e20008000000 */
[----:B--2---:R-:W-:Y:S01]  /*2ad0*/  ISETP.EQ.U32.AND P0, PT, R0, UR5, PT ;  /* 0x0000000500007c0c */ /* 0x004fe2000bf02070 */
[----:B---3--:R-:W-:-:S12]  /*2ae0*/  IMAD.U32 R0, RZ, RZ, UR7 ;  /* 0x00000007ff007e24 */ /* 0x008fd8000f8e00ff */
[----:B------:R4:W-:Y:S01]  /*2af0*/  @P0 ATOMS.AND RZ, [UR6], R0 ;  /* 0x00000000ffff098c */ /* 0x0009e2000a800006 */
[----:B------:R-:W-:Y:S05]  /*2b00*/  BRA `(.L_x_75) ;  /* 0x0000000000147947 */ /* 0x000fea0003800000 */
.L_x_77:
[----:B------:R-:W-:-:S07]  /*2b10*/  MOV R2, 0x2b30 ;  /* 0x00002b3000027802 */ /* 0x000fce0000000f00 */
[----:B-1----:R-:W-:Y:S05]  /*2b20*/  CALL.REL.NOINC `($__internal_0_$__cuda_sm10x_tcgen05_guardrail_trap_col_being_dealloced_not_returned_by_alloc) ;  /* 0x0000000000447944 */ /* 0x002fea0003c00000 */
[----:B------:R-:W-:Y:S05]  /*2b30*/  BRA `(.L_x_75) ;  /* 0x0000000000087947 */ /* 0x000fea0003800000 */
.L_x_76:
[----:B------:R-:W-:-:S07]  /*2b40*/  MOV R2, 0x2b60 ;  /* 0x00002b6000027802 */ /* 0x000fce0000000f00 */
[----:B-1----:R-:W-:Y:S05]  /*2b50*/  CALL.REL.NOINC `($__internal_2_$__cuda_sm10x_tcgen05_guardrail_trap_unallocated_columns_being_dealloced) ;  /* 0x0000000000507944 */ /* 0x002fea0003c00000 */
.L_x_75:
[----:B------:R-:W-:Y:S01]  /*2b60*/  NOP ;  /* 0x0000000000007918 */ /* 0x000fe20000000000 */
[----:B----4-:R-:W-:Y:S05]  /*2b70*/  EXIT ;  /* 0x000000000000794d */ /* 0x010fea0003800000 */
.L_x_60:
[----:B------:R-:W2:Y:S02]  /*2b80*/  SYNCS.PHASECHK.TRANS64.TRYWAIT P0, [UR12+0xc000], RZ ;  /* 0x00c000ffff0075a7 */ /* 0x000ea4000800110c */
[----:B--2---:R-:W-:Y:S05]  /*2b90*/  @!P0 BRA `(.L_x_60) ;  /* 0xfffffffc00f88947 */ /* 0x004fea000383ffff */
[----:B------:R-:W-:Y:S05]  /*2ba0*/  BRA `(.L_x_78) ;  /* 0xfffffff0004c7947 */ /* 0x000fea000383ffff */
.L_x_62:
[----:B------:R-:W2:Y:S02]  /*2bb0*/  SYNCS.PHASECHK.TRANS64.TRYWAIT P1, [UR12+0xc020], RZ ;  /* 0x00c020ffff0075a7 */ /* 0x000ea4000802110c */
[----:B--2---:R-:W-:Y:S05]  /*2bc0*/  @!P1 BRA `(.L_x_62) ;  /* 0xfffffffc00f89947 */ /* 0x004fea000383ffff */
[----:B------:R-:W-:Y:S05]  /*2bd0*/  BRA `(.L_x_79) ;  /* 0xfffffff000cc7947 */ /* 0x000fea000383ffff */
.L_x_63:
[----:B------:R-:W3:Y:S02]  /*2be0*/  SYNCS.PHASECHK.TRANS64.TRYWAIT P0, [UR18+0xc000], R3 ;  /* 0x00c00003ff0075a7 */ /* 0x000ee40008001112 */
[----:B---3--:R-:W-:Y:S05]  /*2bf0*/  @!P0 BRA `(.L_x_63) ;  /* 0xfffffffc00f88947 */ /* 0x008fea000383ffff */
[----:B------:R-:W-:Y:S05]  /*2c00*/  BRA `(.L_x_80) ;  /* 0xfffffff400547947 */ /* 0x000fea000383ffff */
.L_x_65:
[----:B------:R-:W3:Y:S02]  /*2c10*/  SYNCS.PHASECHK.TRANS64.TRYWAIT P0, [UR18+0xc020], R3 ;  /* 0x00c02003ff0075a7 */ /* 0x000ee40008001112 */
[----:B---3--:R-:W-:Y:S05]  /*2c20*/  @!P0 BRA `(.L_x_65) ;  /* 0xfffffffc00f88947 */ /* 0x008fea000383ffff */
[----:B------:R-:W-:Y:S05]  /*2c30*/  BRA `(.L_x_81) ;  /* 0xfffffff400c87947 */ /* 0x000fea000383ffff */
        .weak           $__internal_0_$__cuda_sm10x_tcgen05_guardrail_trap_col_being_dealloced_not_returned_by_alloc
        .type           $__internal_0_$__cuda_sm10x_tcgen05_guardrail_trap_col_being_dealloced_not_returned_by_alloc,@function
        .size           $__internal_0_$__cuda_sm10x_tcgen05_guardrail_trap_col_being_dealloced_not_returned_by_alloc,($__internal_1_$__cuda_sm10x_tcgen05_guardrail_trap_phase_invalid_during_alloc - $__internal_0_$__cuda_sm10x_tcgen05_guardrail_trap_col_being_dealloced_not_returned_by_alloc)
$__internal_0_$__cuda_sm10x_tcgen05_guardrail_trap_col_being_dealloced_not_returned_by_alloc:
[----:B------:R-:W-:Y:S05]  /*2c40*/  BPT.TRAP 0x1 ;  /* 0x000000040000795c */ /* 0x000fea0000300000 */
[----:B------:R-:W-:-:S04]  /*2c50*/  IMAD.MOV.U32 R3, RZ, RZ, 0x0 ;  /* 0x00000000ff037424 */ /* 0x000fc800078e00ff */
[----:B------:R-:W-:Y:S05]  /*2c60*/  RET.REL.NODEC R2 `(gluon_tcgen05) ;  /* 0xffffffd002e47950 */ /* 0x000fea0003c3ffff */
        .weak           $__internal_1_$__cuda_sm10x_tcgen05_guardrail_trap_phase_invalid_during_alloc
        .type           $__internal_1_$__cuda_sm10x_tcgen05_guardrail_trap_phase_invalid_during_alloc,@function
        .size           $__internal_1_$__cuda_sm10x_tcgen05_guardrail_trap_phase_invalid_during_alloc,($__internal_2_$__cuda_sm10x_tcgen05_guardrail_trap_unallocated_columns_being_dealloced - $__internal_1_$__cuda_sm10x_tcgen05_guardrail_trap_phase_invalid_during_alloc)
$__internal_1_$__cuda_sm10x_tcgen05_guardrail_trap_phase_invalid_during_alloc:
[----:B------:R-:W-:Y:S05]  /*2c70*/  BPT.TRAP 0x1 ;  /* 0x000000040000795c */ /* 0x000fea0000300000 */
[----:B------:R-:W-:-:S04]  /*2c80*/  IMAD.MOV.U32 R3, RZ, RZ, 0x0 ;  /* 0x00000000ff037424 */ /* 0x000fc800078e00ff */
[----:B------:R-:W-:Y:S05]  /*2c90*/  RET.REL.NODEC R2 `(gluon_tcgen05) ;  /* 0xffffffd002d87950 */ /* 0x000fea0003c3ffff */
        .weak           $__internal_2_$__cuda_sm10x_tcgen05_guardrail_trap_unallocated_columns_being_dealloced
        .type           $__internal_2_$__cuda_sm10x_tcgen05_guardrail_trap_unallocated_columns_being_dealloced,@function
        .size           $__internal_2_$__cuda_sm10x_tcgen05_guardrail_trap_unallocated_columns_being_dealloced,(.L_x_85 - $__internal_2_$__cuda_sm10x_tcgen05_guardrail_trap_unallocated_columns_being_dealloced)
$__internal_2_$__cuda_sm10x_tcgen05_guardrail_trap_unallocated_columns_being_dealloced:
[----:B------:R-:W-:Y:S05]  /*2ca0*/  BPT.TRAP 0x1 ;  /* 0x000000040000795c */ /* 0x000fea0000300000 */
[----:B------:R-:W-:-:S04]  /*2cb0*/  IMAD.MOV.U32 R3, RZ, RZ, 0x0 ;  /* 0x00000000ff037424 */ /* 0x000fc800078e00ff */
[----:B------:R-:W-:Y:S05]  /*2cc0*/  RET.REL.NODEC R2 `(gluon_tcgen05) ;  /* 0xffffffd002cc7950 */ /* 0x000fea0003c3ffff */
.L_x_82:
[----:B------:R-:W-:-:S00]  /*2cd0*/  BRA `(.L_x_82) ;  /* 0xfffffffc00fc7947 */ /* 0x000fc0000383ffff */
[----:B------:R-:W-:-:S00]  /*2ce0*/  NOP ;  /* 0x0000000000007918 */ /* 0x000fc00000000000 */
        /* <DEDUP_REMOVED lines=9> */
.L_x_85:


//--------------------- .nv.shared.gluon_tcgen05  --------------------------
	.section	.nv.shared.gluon_tcgen05,"aw",@nobits
	.sectionflags	@""
	.align	16
	.zero		1024


//--------------------- .nv.shared.reserved.0     --------------------------
	.section	.nv.shared.reserved.0,"aw",@nobits
	.align	8
	.weak		__nv_reservedSMEM_offset_0_alias
	.size		__nv_reservedSMEM_offset_0_alias, 0, 64
	.other		__nv_reservedSMEM_offset_0_alias,@"STO_CUDA_RESERVED_SHARED STV_DEFAULT"
__nv_reservedSMEM_offset_0_alias:
	.zero		0
.nv.shared.reserved.0:
	.zero		64
	.weak		__nv_reservedSMEM_allocation_phase
	.type		__nv_reservedSMEM_allocation_phase,@object
	.size		__nv_reservedSMEM_allocation_phase,(.L_0 - __nv_reservedSMEM_allocation_phase)
__nv_reservedSMEM_allocation_phase:
	.zero		1
.L_0:
	.zero		7
	.weak		__nv_reservedSMEM_devtool_atexit_pc
	.type		__nv_reservedSMEM_devtool_atexit_pc,@object
	.size		__nv_reservedSMEM_devtool_atexit_pc,(__nv_reservedSMEM_allocation_mask - __nv_reservedSMEM_devtool_atexit_pc)
__nv_reservedSMEM_devtool_atexit_pc:
	.zero		8
	.weak		__nv_reservedSMEM_allocation_mask
	.type		__nv_reservedSMEM_allocation_mask,@object
	.size		__nv_reservedSMEM_allocation_mask,(.L_2 - __nv_reservedSMEM_allocation_mask)
__nv_reservedSMEM_allocation_mask:
	.zero		4
.L_2:


//--------------------- .nv.constant0.gluon_tcgen05 --------------------------
	.section	.nv.constant0.gluon_tcgen05,"a",@progbits
	.sectionflags	@""
	.align	4
.nv.constant0.gluon_tcgen05:
	.zero		976


//--------------------- SYMBOLS --------------------------

	.type		.nv.reservedSmem.offset0,@object
	.size		.nv.reservedSmem.offset0,0x4
	.type		.nv.reservedSmem.cap,@object
	.size		.nv.reservedSmem.cap,0x4
